//
// Generated by NVIDIA NVVM Compiler
//
// Compiler Build ID: CL-36424714
// Cuda compilation tools, release 13.0, V13.0.88
// Based on NVVM 20.0.0
//

.version 9.0
.target sm_100
.address_size 64

	// .globl	_Z21selective_scan_kernelPKfS0_S0_S0_S0_Pfiiiiff

.visible .entry _Z21selective_scan_kernelPKfS0_S0_S0_S0_Pfiiiiff(
	.param .u64 .ptr .align 1 _Z21selective_scan_kernelPKfS0_S0_S0_S0_Pfiiiiff_param_0,
	.param .u64 .ptr .align 1 _Z21selective_scan_kernelPKfS0_S0_S0_S0_Pfiiiiff_param_1,
	.param .u64 .ptr .align 1 _Z21selective_scan_kernelPKfS0_S0_S0_S0_Pfiiiiff_param_2,
	.param .u64 .ptr .align 1 _Z21selective_scan_kernelPKfS0_S0_S0_S0_Pfiiiiff_param_3,
	.param .u64 .ptr .align 1 _Z21selective_scan_kernelPKfS0_S0_S0_S0_Pfiiiiff_param_4,
	.param .u64 .ptr .align 1 _Z21selective_scan_kernelPKfS0_S0_S0_S0_Pfiiiiff_param_5,
	.param .u32 _Z21selective_scan_kernelPKfS0_S0_S0_S0_Pfiiiiff_param_6,
	.param .u32 _Z21selective_scan_kernelPKfS0_S0_S0_S0_Pfiiiiff_param_7,
	.param .u32 _Z21selective_scan_kernelPKfS0_S0_S0_S0_Pfiiiiff_param_8,
	.param .u32 _Z21selective_scan_kernelPKfS0_S0_S0_S0_Pfiiiiff_param_9,
	.param .f32 _Z21selective_scan_kernelPKfS0_S0_S0_S0_Pfiiiiff_param_10,
	.param .f32 _Z21selective_scan_kernelPKfS0_S0_S0_S0_Pfiiiiff_param_11
)
{
	.local .align 16 .b8 	__local_depot0[256];
	.reg .b64 	%SP;
	.reg .b64 	%SPL;
	.reg .pred 	%p<45>;
	.reg .b32 	%r<196>;
	.reg .b32 	%f<738>;
	.reg .b64 	%rd<79>;

	mov.u64 	%SPL, __local_depot0;
	ld.param.u64 	%rd28, [_Z21selective_scan_kernelPKfS0_S0_S0_S0_Pfiiiiff_param_1];
	ld.param.u64 	%rd29, [_Z21selective_scan_kernelPKfS0_S0_S0_S0_Pfiiiiff_param_2];
	ld.param.u64 	%rd30, [_Z21selective_scan_kernelPKfS0_S0_S0_S0_Pfiiiiff_param_3];
	ld.param.u64 	%rd31, [_Z21selective_scan_kernelPKfS0_S0_S0_S0_Pfiiiiff_param_4];
	ld.param.u64 	%rd32, [_Z21selective_scan_kernelPKfS0_S0_S0_S0_Pfiiiiff_param_5];
	ld.param.u32 	%r59, [_Z21selective_scan_kernelPKfS0_S0_S0_S0_Pfiiiiff_param_6];
	ld.param.u32 	%r56, [_Z21selective_scan_kernelPKfS0_S0_S0_S0_Pfiiiiff_param_7];
	ld.param.u32 	%r60, [_Z21selective_scan_kernelPKfS0_S0_S0_S0_Pfiiiiff_param_8];
	ld.param.u32 	%r58, [_Z21selective_scan_kernelPKfS0_S0_S0_S0_Pfiiiiff_param_9];
	cvta.to.global.u64 	%rd1, %rd29;
	cvta.to.global.u64 	%rd2, %rd31;
	cvta.to.global.u64 	%rd3, %rd30;
	cvta.to.global.u64 	%rd4, %rd32;
	add.u64 	%rd5, %SPL, 0;
	add.u64 	%rd6, %SPL, 128;
	mov.u32 	%r1, %ctaid.x;
	mov.u32 	%r2, %tid.x;
	mov.u32 	%r61, %ctaid.y;
	mov.u32 	%r62, %ntid.x;
	mul.lo.s32 	%r3, %r61, %r62;
	add.s32 	%r63, %r3, %r2;
	setp.ge.s32 	%p1, %r1, %r59;
	setp.ge.s32 	%p2, %r63, %r60;
	or.pred  	%p3, %p1, %p2;
	@%p3 bra 	$L__BB0_47;
	setp.lt.s32 	%p4, %r58, 1;
	@%p4 bra 	$L__BB0_19;
	add.s32 	%r65, %r58, -1;
	min.u32 	%r66, %r65, 31;
	add.s32 	%r5, %r66, 1;
	and.b32  	%r6, %r5, 15;
	setp.lt.u32 	%p5, %r58, 16;
	mov.b32 	%r180, 0;
	@%p5 bra 	$L__BB0_5;
	and.b32  	%r180, %r5, 48;
	neg.s32 	%r184, %r180;
	add.s64 	%rd76, %rd5, 32;
$L__BB0_4:
	.pragma "nounroll";
	mov.f32 	%f19, 0f00000000;
	st.local.v4.f32 	[%rd76+-32], {%f19, %f19, %f19, %f19};
	st.local.v4.f32 	[%rd76+-16], {%f19, %f19, %f19, %f19};
	st.local.v4.f32 	[%rd76], {%f19, %f19, %f19, %f19};
	st.local.v4.f32 	[%rd76+16], {%f19, %f19, %f19, %f19};
	add.s32 	%r184, %r184, 16;
	add.s64 	%rd76, %rd76, 64;
	setp.eq.s32 	%p6, %r184, 0;
	@%p6 bra 	$L__BB0_5;
	bra.uni 	$L__BB0_4;
$L__BB0_5:
	setp.eq.s32 	%p7, %r6, 0;
	@%p7 bra 	$L__BB0_14;
	and.b32  	%r10, %r5, 7;
	setp.lt.u32 	%p8, %r6, 8;
	@%p8 bra 	$L__BB0_8;
	mul.wide.u32 	%rd35, %r180, 4;
	add.s64 	%rd36, %rd5, %rd35;
	mov.b32 	%r67, 0;
	st.local.u32 	[%rd36], %r67;
	st.local.u32 	[%rd36+4], %r67;
	st.local.u32 	[%rd36+8], %r67;
	st.local.u32 	[%rd36+12], %r67;
	st.local.u32 	[%rd36+16], %r67;
	st.local.u32 	[%rd36+20], %r67;
	st.local.u32 	[%rd36+24], %r67;
	st.local.u32 	[%rd36+28], %r67;
	add.s32 	%r180, %r180, 8;
$L__BB0_8:
	setp.eq.s32 	%p9, %r10, 0;
	@%p9 bra 	$L__BB0_14;
	and.b32  	%r13, %r5, 3;
	setp.lt.u32 	%p10, %r10, 4;
	@%p10 bra 	$L__BB0_11;
	mul.wide.u32 	%rd37, %r180, 4;
	add.s64 	%rd38, %rd5, %rd37;
	mov.b32 	%r68, 0;
	st.local.u32 	[%rd38], %r68;
	st.local.u32 	[%rd38+4], %r68;
	st.local.u32 	[%rd38+8], %r68;
	st.local.u32 	[%rd38+12], %r68;
	add.s32 	%r180, %r180, 4;
$L__BB0_11:
	setp.eq.s32 	%p11, %r13, 0;
	@%p11 bra 	$L__BB0_14;
	mul.wide.u32 	%rd39, %r180, 4;
	add.s64 	%rd75, %rd5, %rd39;
	neg.s32 	%r183, %r13;
$L__BB0_13:
	.pragma "nounroll";
	mov.b32 	%r69, 0;
	st.local.u32 	[%rd75], %r69;
	add.s64 	%rd75, %rd75, 4;
	add.s32 	%r183, %r183, 1;
	setp.ne.s32 	%p12, %r183, 0;
	@%p12 bra 	$L__BB0_13;
$L__BB0_14:
	mul.lo.s32 	%r19, %r58, %r63;
	and.b32  	%r20, %r5, 3;
	setp.lt.u32 	%p13, %r58, 4;
	mov.b32 	%r185, 0;
	@%p13 bra 	$L__BB0_16;
	and.b32  	%r21, %r5, 60;
	mul.wide.u32 	%rd40, %r19, 4;
	add.s64 	%rd11, %rd1, %rd40;
	ld.global.nc.f32 	%f20, [%rd11];
	ld.global.nc.f32 	%f21, [%rd11+4];
	ld.global.nc.f32 	%f22, [%rd11+8];
	ld.global.nc.f32 	%f23, [%rd11+12];
	st.local.v4.f32 	[%rd6], {%f20, %f21, %f22, %f23};
	setp.eq.s32 	%p14, %r21, 4;
	mov.b32 	%r185, 4;
	@%p14 bra 	$L__BB0_16;
	bra.uni 	$L__BB0_48;
$L__BB0_16:
	setp.eq.s32 	%p21, %r20, 0;
	@%p21 bra 	$L__BB0_19;
	mul.wide.u32 	%rd41, %r185, 4;
	add.s64 	%rd78, %rd6, %rd41;
	add.s32 	%r79, %r185, %r19;
	mul.wide.u32 	%rd42, %r79, 4;
	add.s64 	%rd77, %rd1, %rd42;
	neg.s32 	%r186, %r20;
$L__BB0_18:
	.pragma "nounroll";
	ld.global.nc.f32 	%f52, [%rd77];
	st.local.f32 	[%rd78], %f52;
	add.s64 	%rd78, %rd78, 4;
	add.s64 	%rd77, %rd77, 4;
	add.s32 	%r186, %r186, 1;
	setp.ne.s32 	%p22, %r186, 0;
	@%p22 bra 	$L__BB0_18;
$L__BB0_19:
	setp.lt.s32 	%p23, %r56, 1;
	@%p23 bra 	$L__BB0_47;
	setp.lt.s32 	%p24, %r58, 1;
	mul.lo.s32 	%r28, %r56, %r1;
	@%p24 bra 	$L__BB0_36;
	add.s32 	%r94, %r58, -1;
	min.u32 	%r95, %r94, 31;
	add.s32 	%r96, %r95, 1;
	and.b32  	%r29, %r96, 3;
	and.b32  	%r30, %r96, 60;
	neg.s32 	%r189, %r56;
	mul.lo.s32 	%r97, %r1, %r58;
	mul.lo.s32 	%r188, %r97, %r56;
	mul.lo.s32 	%r98, %r1, %r60;
	mad.lo.s32 	%r99, %r98, %r56, %r2;
	add.s32 	%r187, %r99, %r3;
	cvta.to.global.u64 	%rd20, %rd28;
$L__BB0_22:
	ld.param.f32 	%f734, [_Z21selective_scan_kernelPKfS0_S0_S0_S0_Pfiiiiff_param_11];
	ld.param.f32 	%f733, [_Z21selective_scan_kernelPKfS0_S0_S0_S0_Pfiiiiff_param_10];
	ld.param.u64 	%rd74, [_Z21selective_scan_kernelPKfS0_S0_S0_S0_Pfiiiiff_param_0];
	setp.lt.u32 	%p33, %r58, 4;
	cvta.to.global.u64 	%rd65, %rd74;
	mul.wide.s32 	%rd66, %r187, 4;
	add.s64 	%rd67, %rd65, %rd66;
	ld.global.nc.f32 	%f1, [%rd67];
	add.s64 	%rd68, %rd20, %rd66;
	ld.global.nc.f32 	%f55, [%rd68];
	max.f32 	%f56, %f55, %f733;
	min.f32 	%f2, %f56, %f734;
	mov.f32 	%f735, 0f00000000;
	mov.b32 	%r190, 0;
	@%p33 bra 	$L__BB0_31;
	setp.ne.s32 	%p34, %r30, 4;
	ld.local.v4.f32 	{%f57, %f58, %f59, %f60}, [%rd6];
	mul.f32 	%f61, %f2, %f57;
	fma.rn.f32 	%f62, %f61, 0f3BBB989D, 0f3F000000;
	cvt.sat.f32.f32 	%f63, %f62;
	mov.f32 	%f64, 0f4B400001;
	mov.f32 	%f65, 0f437C0000;
	fma.rm.f32 	%f66, %f63, %f65, %f64;
	add.f32 	%f67, %f66, 0fCB40007F;
	neg.f32 	%f68, %f67;
	fma.rn.f32 	%f69, %f61, 0f3FB8AA3B, %f68;
	fma.rn.f32 	%f70, %f61, 0f32A57060, %f69;
	mov.b32 	%r102, %f66;
	shl.b32 	%r103, %r102, 23;
	mov.b32 	%f71, %r103;
	ex2.approx.ftz.f32 	%f72, %f70;
	mul.f32 	%f73, %f72, %f71;
	mul.wide.s32 	%rd69, %r188, 4;
	add.s64 	%rd21, %rd3, %rd69;
	ld.global.nc.f32 	%f74, [%rd21];
	mul.f32 	%f75, %f2, %f74;
	add.s64 	%rd22, %rd2, %rd69;
	ld.global.nc.f32 	%f76, [%rd22];
	ld.local.v4.f32 	{%f77, %f78, %f79, %f80}, [%rd5];
	mul.f32 	%f81, %f77, %f73;
	fma.rn.f32 	%f82, %f1, %f75, %f81;
	fma.rn.f32 	%f83, %f76, %f82, 0f00000000;
	mul.f32 	%f84, %f2, %f58;
	fma.rn.f32 	%f85, %f84, 0f3BBB989D, 0f3F000000;
	cvt.sat.f32.f32 	%f86, %f85;
	fma.rm.f32 	%f87, %f86, %f65, %f64;
	add.f32 	%f88, %f87, 0fCB40007F;
	neg.f32 	%f89, %f88;
	fma.rn.f32 	%f90, %f84, 0f3FB8AA3B, %f89;
	fma.rn.f32 	%f91, %f84, 0f32A57060, %f90;
	mov.b32 	%r104, %f87;
	shl.b32 	%r105, %r104, 23;
	mov.b32 	%f92, %r105;
	ex2.approx.ftz.f32 	%f93, %f91;
	mul.f32 	%f94, %f93, %f92;
	ld.global.nc.f32 	%f95, [%rd21+4];
	mul.f32 	%f96, %f2, %f95;
	ld.global.nc.f32 	%f97, [%rd22+4];
	mul.f32 	%f98, %f78, %f94;
	fma.rn.f32 	%f99, %f1, %f96, %f98;
	fma.rn.f32 	%f100, %f97, %f99, %f83;
	mul.f32 	%f101, %f2, %f59;
	fma.rn.f32 	%f102, %f101, 0f3BBB989D, 0f3F000000;
	cvt.sat.f32.f32 	%f103, %f102;
	fma.rm.f32 	%f104, %f103, %f65, %f64;
	add.f32 	%f105, %f104, 0fCB40007F;
	neg.f32 	%f106, %f105;
	fma.rn.f32 	%f107, %f101, 0f3FB8AA3B, %f106;
	fma.rn.f32 	%f108, %f101, 0f32A57060, %f107;
	mov.b32 	%r106, %f104;
	shl.b32 	%r107, %r106, 23;
	mov.b32 	%f109, %r107;
	ex2.approx.ftz.f32 	%f110, %f108;
	mul.f32 	%f111, %f110, %f109;
	ld.global.nc.f32 	%f112, [%rd21+8];
	mul.f32 	%f113, %f2, %f112;
	ld.global.nc.f32 	%f114, [%rd22+8];
	mul.f32 	%f115, %f79, %f111;
	fma.rn.f32 	%f116, %f1, %f113, %f115;
	fma.rn.f32 	%f117, %f114, %f116, %f100;
	mul.f32 	%f118, %f2, %f60;
	fma.rn.f32 	%f119, %f118, 0f3BBB989D, 0f3F000000;
	cvt.sat.f32.f32 	%f120, %f119;
	fma.rm.f32 	%f121, %f120, %f65, %f64;
	add.f32 	%f122, %f121, 0fCB40007F;
	neg.f32 	%f123, %f122;
	fma.rn.f32 	%f124, %f118, 0f3FB8AA3B, %f123;
	fma.rn.f32 	%f125, %f118, 0f32A57060, %f124;
	mov.b32 	%r108, %f121;
	shl.b32 	%r109, %r108, 23;
	mov.b32 	%f126, %r109;
	ex2.approx.ftz.f32 	%f127, %f125;
	mul.f32 	%f128, %f127, %f126;
	ld.global.nc.f32 	%f129, [%rd21+12];
	mul.f32 	%f130, %f2, %f129;
	ld.global.nc.f32 	%f131, [%rd22+12];
	mul.f32 	%f132, %f80, %f128;
	fma.rn.f32 	%f133, %f1, %f130, %f132;
	st.local.v4.f32 	[%rd5], {%f82, %f99, %f116, %f133};
	fma.rn.f32 	%f735, %f131, %f133, %f117;
	mov.b32 	%r190, 4;
	@%p34 bra 	$L__BB0_24;
	bra.uni 	$L__BB0_31;
$L__BB0_24:
	setp.eq.s32 	%p35, %r30, 8;
	ld.local.v4.f32 	{%f134, %f135, %f136, %f137}, [%rd6+16];
	mul.f32 	%f138, %f2, %f134;
	fma.rn.f32 	%f139, %f138, 0f3BBB989D, 0f3F000000;
	cvt.sat.f32.f32 	%f140, %f139;
	mov.f32 	%f141, 0f4B400001;
	mov.f32 	%f142, 0f437C0000;
	fma.rm.f32 	%f143, %f140, %f142, %f141;
	add.f32 	%f144, %f143, 0fCB40007F;
	neg.f32 	%f145, %f144;
	fma.rn.f32 	%f146, %f138, 0f3FB8AA3B, %f145;
	fma.rn.f32 	%f147, %f138, 0f32A57060, %f146;
	mov.b32 	%r111, %f143;
	shl.b32 	%r112, %r111, 23;
	mov.b32 	%f148, %r112;
	ex2.approx.ftz.f32 	%f149, %f147;
	mul.f32 	%f150, %f149, %f148;
	ld.global.nc.f32 	%f151, [%rd21+16];
	mul.f32 	%f152, %f2, %f151;
	ld.global.nc.f32 	%f153, [%rd22+16];
	ld.local.v4.f32 	{%f154, %f155, %f156, %f157}, [%rd5+16];
	mul.f32 	%f158, %f154, %f150;
	fma.rn.f32 	%f159, %f1, %f152, %f158;
	fma.rn.f32 	%f160, %f153, %f159, %f735;
	mul.f32 	%f161, %f2, %f135;
	fma.rn.f32 	%f162, %f161, 0f3BBB989D, 0f3F000000;
	cvt.sat.f32.f32 	%f163, %f162;
	fma.rm.f32 	%f164, %f163, %f142, %f141;
	add.f32 	%f165, %f164, 0fCB40007F;
	neg.f32 	%f166, %f165;
	fma.rn.f32 	%f167, %f161, 0f3FB8AA3B, %f166;
	fma.rn.f32 	%f168, %f161, 0f32A57060, %f167;
	mov.b32 	%r113, %f164;
	shl.b32 	%r114, %r113, 23;
	mov.b32 	%f169, %r114;
	ex2.approx.ftz.f32 	%f170, %f168;
	mul.f32 	%f171, %f170, %f169;
	ld.global.nc.f32 	%f172, [%rd21+20];
	mul.f32 	%f173, %f2, %f172;
	ld.global.nc.f32 	%f174, [%rd22+20];
	mul.f32 	%f175, %f155, %f171;
	fma.rn.f32 	%f176, %f1, %f173, %f175;
	fma.rn.f32 	%f177, %f174, %f176, %f160;
	mul.f32 	%f178, %f2, %f136;
	fma.rn.f32 	%f179, %f178, 0f3BBB989D, 0f3F000000;
	cvt.sat.f32.f32 	%f180, %f179;
	fma.rm.f32 	%f181, %f180, %f142, %f141;
	add.f32 	%f182, %f181, 0fCB40007F;
	neg.f32 	%f183, %f182;
	fma.rn.f32 	%f184, %f178, 0f3FB8AA3B, %f183;
	fma.rn.f32 	%f185, %f178, 0f32A57060, %f184;
	mov.b32 	%r115, %f181;
	shl.b32 	%r116, %r115, 23;
	mov.b32 	%f186, %r116;
	ex2.approx.ftz.f32 	%f187, %f185;
	mul.f32 	%f188, %f187, %f186;
	ld.global.nc.f32 	%f189, [%rd21+24];
	mul.f32 	%f190, %f2, %f189;
	ld.global.nc.f32 	%f191, [%rd22+24];
	mul.f32 	%f192, %f156, %f188;
	fma.rn.f32 	%f193, %f1, %f190, %f192;
	fma.rn.f32 	%f194, %f191, %f193, %f177;
	mul.f32 	%f195, %f2, %f137;
	fma.rn.f32 	%f196, %f195, 0f3BBB989D, 0f3F000000;
	cvt.sat.f32.f32 	%f197, %f196;
	fma.rm.f32 	%f198, %f197, %f142, %f141;
	add.f32 	%f199, %f198, 0fCB40007F;
	neg.f32 	%f200, %f199;
	fma.rn.f32 	%f201, %f195, 0f3FB8AA3B, %f200;
	fma.rn.f32 	%f202, %f195, 0f32A57060, %f201;
	mov.b32 	%r117, %f198;
	shl.b32 	%r118, %r117, 23;
	mov.b32 	%f203, %r118;
	ex2.approx.ftz.f32 	%f204, %f202;
	mul.f32 	%f205, %f204, %f203;
	ld.global.nc.f32 	%f206, [%rd21+28];
	mul.f32 	%f207, %f2, %f206;
	ld.global.nc.f32 	%f208, [%rd22+28];
	mul.f32 	%f209, %f157, %f205;
	fma.rn.f32 	%f210, %f1, %f207, %f209;
	st.local.v4.f32 	[%rd5+16], {%f159, %f176, %f193, %f210};
	fma.rn.f32 	%f735, %f208, %f210, %f194;
	mov.b32 	%r190, 8;
	@%p35 bra 	$L__BB0_31;
	setp.eq.s32 	%p36, %r30, 12;
	ld.local.v4.f32 	{%f211, %f212, %f213, %f214}, [%rd6+32];
	mul.f32 	%f215, %f2, %f211;
	fma.rn.f32 	%f216, %f215, 0f3BBB989D, 0f3F000000;
	cvt.sat.f32.f32 	%f217, %f216;
	mov.f32 	%f218, 0f4B400001;
	mov.f32 	%f219, 0f437C0000;
	fma.rm.f32 	%f220, %f217, %f219, %f218;
	add.f32 	%f221, %f220, 0fCB40007F;
	neg.f32 	%f222, %f221;
	fma.rn.f32 	%f223, %f215, 0f3FB8AA3B, %f222;
	fma.rn.f32 	%f224, %f215, 0f32A57060, %f223;
	mov.b32 	%r120, %f220;
	shl.b32 	%r121, %r120, 23;
	mov.b32 	%f225, %r121;
	ex2.approx.ftz.f32 	%f226, %f224;
	mul.f32 	%f227, %f226, %f225;
	ld.global.nc.f32 	%f228, [%rd21+32];
	mul.f32 	%f229, %f2, %f228;
	ld.global.nc.f32 	%f230, [%rd22+32];
	ld.local.v4.f32 	{%f231, %f232, %f233, %f234}, [%rd5+32];
	mul.f32 	%f235, %f231, %f227;
	fma.rn.f32 	%f236, %f1, %f229, %f235;
	fma.rn.f32 	%f237, %f230, %f236, %f735;
	mul.f32 	%f238, %f2, %f212;
	fma.rn.f32 	%f239, %f238, 0f3BBB989D, 0f3F000000;
	cvt.sat.f32.f32 	%f240, %f239;
	fma.rm.f32 	%f241, %f240, %f219, %f218;
	add.f32 	%f242, %f241, 0fCB40007F;
	neg.f32 	%f243, %f242;
	fma.rn.f32 	%f244, %f238, 0f3FB8AA3B, %f243;
	fma.rn.f32 	%f245, %f238, 0f32A57060, %f244;
	mov.b32 	%r122, %f241;
	shl.b32 	%r123, %r122, 23;
	mov.b32 	%f246, %r123;
	ex2.approx.ftz.f32 	%f247, %f245;
	mul.f32 	%f248, %f247, %f246;
	ld.global.nc.f32 	%f249, [%rd21+36];
	mul.f32 	%f250, %f2, %f249;
	ld.global.nc.f32 	%f251, [%rd22+36];
	mul.f32 	%f252, %f232, %f248;
	fma.rn.f32 	%f253, %f1, %f250, %f252;
	fma.rn.f32 	%f254, %f251, %f253, %f237;
	mul.f32 	%f255, %f2, %f213;
	fma.rn.f32 	%f256, %f255, 0f3BBB989D, 0f3F000000;
	cvt.sat.f32.f32 	%f257, %f256;
	fma.rm.f32 	%f258, %f257, %f219, %f218;
	add.f32 	%f259, %f258, 0fCB40007F;
	neg.f32 	%f260, %f259;
	fma.rn.f32 	%f261, %f255, 0f3FB8AA3B, %f260;
	fma.rn.f32 	%f262, %f255, 0f32A57060, %f261;
	mov.b32 	%r124, %f258;
	shl.b32 	%r125, %r124, 23;
	mov.b32 	%f263, %r125;
	ex2.approx.ftz.f32 	%f264, %f262;
	mul.f32 	%f265, %f264, %f263;
	ld.global.nc.f32 	%f266, [%rd21+40];
	mul.f32 	%f267, %f2, %f266;
	ld.global.nc.f32 	%f268, [%rd22+40];
	mul.f32 	%f269, %f233, %f265;
	fma.rn.f32 	%f270, %f1, %f267, %f269;
	fma.rn.f32 	%f271, %f268, %f270, %f254;
	mul.f32 	%f272, %f2, %f214;
	fma.rn.f32 	%f273, %f272, 0f3BBB989D, 0f3F000000;
	cvt.sat.f32.f32 	%f274, %f273;
	fma.rm.f32 	%f275, %f274, %f219, %f218;
	add.f32 	%f276, %f275, 0fCB40007F;
	neg.f32 	%f277, %f276;
	fma.rn.f32 	%f278, %f272, 0f3FB8AA3B, %f277;
	fma.rn.f32 	%f279, %f272, 0f32A57060, %f278;
	mov.b32 	%r126, %f275;
	shl.b32 	%r127, %r126, 23;
	mov.b32 	%f280, %r127;
	ex2.approx.ftz.f32 	%f281, %f279;
	mul.f32 	%f282, %f281, %f280;
	ld.global.nc.f32 	%f283, [%rd21+44];
	mul.f32 	%f284, %f2, %f283;
	ld.global.nc.f32 	%f285, [%rd22+44];
	mul.f32 	%f286, %f234, %f282;
	fma.rn.f32 	%f287, %f1, %f284, %f286;
	st.local.v4.f32 	[%rd5+32], {%f236, %f253, %f270, %f287};
	fma.rn.f32 	%f735, %f285, %f287, %f271;
	mov.b32 	%r190, 12;
	@%p36 bra 	$L__BB0_31;
	setp.eq.s32 	%p37, %r30, 16;
	ld.local.v4.f32 	{%f288, %f289, %f290, %f291}, [%rd6+48];
	mul.f32 	%f292, %f2, %f288;
	fma.rn.f32 	%f293, %f292, 0f3BBB989D, 0f3F000000;
	cvt.sat.f32.f32 	%f294, %f293;
	mov.f32 	%f295, 0f4B400001;
	mov.f32 	%f296, 0f437C0000;
	fma.rm.f32 	%f297, %f294, %f296, %f295;
	add.f32 	%f298, %f297, 0fCB40007F;
	neg.f32 	%f299, %f298;
	fma.rn.f32 	%f300, %f292, 0f3FB8AA3B, %f299;
	fma.rn.f32 	%f301, %f292, 0f32A57060, %f300;
	mov.b32 	%r129, %f297;
	shl.b32 	%r130, %r129, 23;
	mov.b32 	%f302, %r130;
	ex2.approx.ftz.f32 	%f303, %f301;
	mul.f32 	%f304, %f303, %f302;
	ld.global.nc.f32 	%f305, [%rd21+48];
	mul.f32 	%f306, %f2, %f305;
	ld.global.nc.f32 	%f307, [%rd22+48];
	ld.local.v4.f32 	{%f308, %f309, %f310, %f311}, [%rd5+48];
	mul.f32 	%f312, %f308, %f304;
	fma.rn.f32 	%f313, %f1, %f306, %f312;
	fma.rn.f32 	%f314, %f307, %f313, %f735;
	mul.f32 	%f315, %f2, %f289;
	fma.rn.f32 	%f316, %f315, 0f3BBB989D, 0f3F000000;
	cvt.sat.f32.f32 	%f317, %f316;
	fma.rm.f32 	%f318, %f317, %f296, %f295;
	add.f32 	%f319, %f318, 0fCB40007F;
	neg.f32 	%f320, %f319;
	fma.rn.f32 	%f321, %f315, 0f3FB8AA3B, %f320;
	fma.rn.f32 	%f322, %f315, 0f32A57060, %f321;
	mov.b32 	%r131, %f318;
	shl.b32 	%r132, %r131, 23;
	mov.b32 	%f323, %r132;
	ex2.approx.ftz.f32 	%f324, %f322;
	mul.f32 	%f325, %f324, %f323;
	ld.global.nc.f32 	%f326, [%rd21+52];
	mul.f32 	%f327, %f2, %f326;
	ld.global.nc.f32 	%f328, [%rd22+52];
	mul.f32 	%f329, %f309, %f325;
	fma.rn.f32 	%f330, %f1, %f327, %f329;
	fma.rn.f32 	%f331, %f328, %f330, %f314;
	mul.f32 	%f332, %f2, %f290;
	fma.rn.f32 	%f333, %f332, 0f3BBB989D, 0f3F000000;
	cvt.sat.f32.f32 	%f334, %f333;
	fma.rm.f32 	%f335, %f334, %f296, %f295;
	add.f32 	%f336, %f335, 0fCB40007F;
	neg.f32 	%f337, %f336;
	fma.rn.f32 	%f338, %f332, 0f3FB8AA3B, %f337;
	fma.rn.f32 	%f339, %f332, 0f32A57060, %f338;
	mov.b32 	%r133, %f335;
	shl.b32 	%r134, %r133, 23;
	mov.b32 	%f340, %r134;
	ex2.approx.ftz.f32 	%f341, %f339;
	mul.f32 	%f342, %f341, %f340;
	ld.global.nc.f32 	%f343, [%rd21+56];
	mul.f32 	%f344, %f2, %f343;
	ld.global.nc.f32 	%f345, [%rd22+56];
	mul.f32 	%f346, %f310, %f342;
	fma.rn.f32 	%f347, %f1, %f344, %f346;
	fma.rn.f32 	%f348, %f345, %f347, %f331;
	mul.f32 	%f349, %f2, %f291;
	fma.rn.f32 	%f350, %f349, 0f3BBB989D, 0f3F000000;
	cvt.sat.f32.f32 	%f351, %f350;
	fma.rm.f32 	%f352, %f351, %f296, %f295;
	add.f32 	%f353, %f352, 0fCB40007F;
	neg.f32 	%f354, %f353;
	fma.rn.f32 	%f355, %f349, 0f3FB8AA3B, %f354;
	fma.rn.f32 	%f356, %f349, 0f32A57060, %f355;
	mov.b32 	%r135, %f352;
	shl.b32 	%r136, %r135, 23;
	mov.b32 	%f357, %r136;
	ex2.approx.ftz.f32 	%f358, %f356;
	mul.f32 	%f359, %f358, %f357;
	ld.global.nc.f32 	%f360, [%rd21+60];
	mul.f32 	%f361, %f2, %f360;
	ld.global.nc.f32 	%f362, [%rd22+60];
	mul.f32 	%f363, %f311, %f359;
	fma.rn.f32 	%f364, %f1, %f361, %f363;
	st.local.v4.f32 	[%rd5+48], {%f313, %f330, %f347, %f364};
	fma.rn.f32 	%f735, %f362, %f364, %f348;
	mov.b32 	%r190, 16;
	@%p37 bra 	$L__BB0_31;
	setp.eq.s32 	%p38, %r30, 20;
	ld.local.v4.f32 	{%f365, %f366, %f367, %f368}, [%rd6+64];
	mul.f32 	%f369, %f2, %f365;
	fma.rn.f32 	%f370, %f369, 0f3BBB989D, 0f3F000000;
	cvt.sat.f32.f32 	%f371, %f370;
	mov.f32 	%f372, 0f4B400001;
	mov.f32 	%f373, 0f437C0000;
	fma.rm.f32 	%f374, %f371, %f373, %f372;
	add.f32 	%f375, %f374, 0fCB40007F;
	neg.f32 	%f376, %f375;
	fma.rn.f32 	%f377, %f369, 0f3FB8AA3B, %f376;
	fma.rn.f32 	%f378, %f369, 0f32A57060, %f377;
	mov.b32 	%r138, %f374;
	shl.b32 	%r139, %r138, 23;
	mov.b32 	%f379, %r139;
	ex2.approx.ftz.f32 	%f380, %f378;
	mul.f32 	%f381, %f380, %f379;
	ld.global.nc.f32 	%f382, [%rd21+64];
	mul.f32 	%f383, %f2, %f382;
	ld.global.nc.f32 	%f384, [%rd22+64];
	ld.local.v4.f32 	{%f385, %f386, %f387, %f388}, [%rd5+64];
	mul.f32 	%f389, %f385, %f381;
	fma.rn.f32 	%f390, %f1, %f383, %f389;
	fma.rn.f32 	%f391, %f384, %f390, %f735;
	mul.f32 	%f392, %f2, %f366;
	fma.rn.f32 	%f393, %f392, 0f3BBB989D, 0f3F000000;
	cvt.sat.f32.f32 	%f394, %f393;
	fma.rm.f32 	%f395, %f394, %f373, %f372;
	add.f32 	%f396, %f395, 0fCB40007F;
	neg.f32 	%f397, %f396;
	fma.rn.f32 	%f398, %f392, 0f3FB8AA3B, %f397;
	fma.rn.f32 	%f399, %f392, 0f32A57060, %f398;
	mov.b32 	%r140, %f395;
	shl.b32 	%r141, %r140, 23;
	mov.b32 	%f400, %r141;
	ex2.approx.ftz.f32 	%f401, %f399;
	mul.f32 	%f402, %f401, %f400;
	ld.global.nc.f32 	%f403, [%rd21+68];
	mul.f32 	%f404, %f2, %f403;
	ld.global.nc.f32 	%f405, [%rd22+68];
	mul.f32 	%f406, %f386, %f402;
	fma.rn.f32 	%f407, %f1, %f404, %f406;
	fma.rn.f32 	%f408, %f405, %f407, %f391;
	mul.f32 	%f409, %f2, %f367;
	fma.rn.f32 	%f410, %f409, 0f3BBB989D, 0f3F000000;
	cvt.sat.f32.f32 	%f411, %f410;
	fma.rm.f32 	%f412, %f411, %f373, %f372;
	add.f32 	%f413, %f412, 0fCB40007F;
	neg.f32 	%f414, %f413;
	fma.rn.f32 	%f415, %f409, 0f3FB8AA3B, %f414;
	fma.rn.f32 	%f416, %f409, 0f32A57060, %f415;
	mov.b32 	%r142, %f412;
	shl.b32 	%r143, %r142, 23;
	mov.b32 	%f417, %r143;
	ex2.approx.ftz.f32 	%f418, %f416;
	mul.f32 	%f419, %f418, %f417;
	ld.global.nc.f32 	%f420, [%rd21+72];
	mul.f32 	%f421, %f2, %f420;
	ld.global.nc.f32 	%f422, [%rd22+72];
	mul.f32 	%f423, %f387, %f419;
	fma.rn.f32 	%f424, %f1, %f421, %f423;
	fma.rn.f32 	%f425, %f422, %f424, %f408;
	mul.f32 	%f426, %f2, %f368;
	fma.rn.f32 	%f427, %f426, 0f3BBB989D, 0f3F000000;
	cvt.sat.f32.f32 	%f428, %f427;
	fma.rm.f32 	%f429, %f428, %f373, %f372;
	add.f32 	%f430, %f429, 0fCB40007F;
	neg.f32 	%f431, %f430;
	fma.rn.f32 	%f432, %f426, 0f3FB8AA3B, %f431;
	fma.rn.f32 	%f433, %f426, 0f32A57060, %f432;
	mov.b32 	%r144, %f429;
	shl.b32 	%r145, %r144, 23;
	mov.b32 	%f434, %r145;
	ex2.approx.ftz.f32 	%f435, %f433;
	mul.f32 	%f436, %f435, %f434;
	ld.global.nc.f32 	%f437, [%rd21+76];
	mul.f32 	%f438, %f2, %f437;
	ld.global.nc.f32 	%f439, [%rd22+76];
	mul.f32 	%f440, %f388, %f436;
	fma.rn.f32 	%f441, %f1, %f438, %f440;
	st.local.v4.f32 	[%rd5+64], {%f390, %f407, %f424, %f441};
	fma.rn.f32 	%f735, %f439, %f441, %f425;
	mov.b32 	%r190, 20;
	@%p38 bra 	$L__BB0_31;
	setp.eq.s32 	%p39, %r30, 24;
	ld.local.v4.f32 	{%f442, %f443, %f444, %f445}, [%rd6+80];
	mul.f32 	%f446, %f2, %f442;
	fma.rn.f32 	%f447, %f446, 0f3BBB989D, 0f3F000000;
	cvt.sat.f32.f32 	%f448, %f447;
	mov.f32 	%f449, 0f4B400001;
	mov.f32 	%f450, 0f437C0000;
	fma.rm.f32 	%f451, %f448, %f450, %f449;
	add.f32 	%f452, %f451, 0fCB40007F;
	neg.f32 	%f453, %f452;
	fma.rn.f32 	%f454, %f446, 0f3FB8AA3B, %f453;
	fma.rn.f32 	%f455, %f446, 0f32A57060, %f454;
	mov.b32 	%r147, %f451;
	shl.b32 	%r148, %r147, 23;
	mov.b32 	%f456, %r148;
	ex2.approx.ftz.f32 	%f457, %f455;
	mul.f32 	%f458, %f457, %f456;
	ld.global.nc.f32 	%f459, [%rd21+80];
	mul.f32 	%f460, %f2, %f459;
	ld.global.nc.f32 	%f461, [%rd22+80];
	ld.local.v4.f32 	{%f462, %f463, %f464, %f465}, [%rd5+80];
	mul.f32 	%f466, %f462, %f458;
	fma.rn.f32 	%f467, %f1, %f460, %f466;
	fma.rn.f32 	%f468, %f461, %f467, %f735;
	mul.f32 	%f469, %f2, %f443;
	fma.rn.f32 	%f470, %f469, 0f3BBB989D, 0f3F000000;
	cvt.sat.f32.f32 	%f471, %f470;
	fma.rm.f32 	%f472, %f471, %f450, %f449;
	add.f32 	%f473, %f472, 0fCB40007F;
	neg.f32 	%f474, %f473;
	fma.rn.f32 	%f475, %f469, 0f3FB8AA3B, %f474;
	fma.rn.f32 	%f476, %f469, 0f32A57060, %f475;
	mov.b32 	%r149, %f472;
	shl.b32 	%r150, %r149, 23;
	mov.b32 	%f477, %r150;
	ex2.approx.ftz.f32 	%f478, %f476;
	mul.f32 	%f479, %f478, %f477;
	ld.global.nc.f32 	%f480, [%rd21+84];
	mul.f32 	%f481, %f2, %f480;
	ld.global.nc.f32 	%f482, [%rd22+84];
	mul.f32 	%f483, %f463, %f479;
	fma.rn.f32 	%f484, %f1, %f481, %f483;
	fma.rn.f32 	%f485, %f482, %f484, %f468;
	mul.f32 	%f486, %f2, %f444;
	fma.rn.f32 	%f487, %f486, 0f3BBB989D, 0f3F000000;
	cvt.sat.f32.f32 	%f488, %f487;
	fma.rm.f32 	%f489, %f488, %f450, %f449;
	add.f32 	%f490, %f489, 0fCB40007F;
	neg.f32 	%f491, %f490;
	fma.rn.f32 	%f492, %f486, 0f3FB8AA3B, %f491;
	fma.rn.f32 	%f493, %f486, 0f32A57060, %f492;
	mov.b32 	%r151, %f489;
	shl.b32 	%r152, %r151, 23;
	mov.b32 	%f494, %r152;
	ex2.approx.ftz.f32 	%f495, %f493;
	mul.f32 	%f496, %f495, %f494;
	ld.global.nc.f32 	%f497, [%rd21+88];
	mul.f32 	%f498, %f2, %f497;
	ld.global.nc.f32 	%f499, [%rd22+88];
	mul.f32 	%f500, %f464, %f496;
	fma.rn.f32 	%f501, %f1, %f498, %f500;
	fma.rn.f32 	%f502, %f499, %f501, %f485;
	mul.f32 	%f503, %f2, %f445;
	fma.rn.f32 	%f504, %f503, 0f3BBB989D, 0f3F000000;
	cvt.sat.f32.f32 	%f505, %f504;
	fma.rm.f32 	%f506, %f505, %f450, %f449;
	add.f32 	%f507, %f506, 0fCB40007F;
	neg.f32 	%f508, %f507;
	fma.rn.f32 	%f509, %f503, 0f3FB8AA3B, %f508;
	fma.rn.f32 	%f510, %f503, 0f32A57060, %f509;
	mov.b32 	%r153, %f506;
	shl.b32 	%r154, %r153, 23;
	mov.b32 	%f511, %r154;
	ex2.approx.ftz.f32 	%f512, %f510;
	mul.f32 	%f513, %f512, %f511;
	ld.global.nc.f32 	%f514, [%rd21+92];
	mul.f32 	%f515, %f2, %f514;
	ld.global.nc.f32 	%f516, [%rd22+92];
	mul.f32 	%f517, %f465, %f513;
	fma.rn.f32 	%f518, %f1, %f515, %f517;
	st.local.v4.f32 	[%rd5+80], {%f467, %f484, %f501, %f518};
	fma.rn.f32 	%f735, %f516, %f518, %f502;
	mov.b32 	%r190, 24;
	@%p39 bra 	$L__BB0_31;
	setp.eq.s32 	%p40, %r30, 28;
	ld.local.v4.f32 	{%f519, %f520, %f521, %f522}, [%rd6+96];
	mul.f32 	%f523, %f2, %f519;
	fma.rn.f32 	%f524, %f523, 0f3BBB989D, 0f3F000000;
	cvt.sat.f32.f32 	%f525, %f524;
	mov.f32 	%f526, 0f4B400001;
	mov.f32 	%f527, 0f437C0000;
	fma.rm.f32 	%f528, %f525, %f527, %f526;
	add.f32 	%f529, %f528, 0fCB40007F;
	neg.f32 	%f530, %f529;
	fma.rn.f32 	%f531, %f523, 0f3FB8AA3B, %f530;
	fma.rn.f32 	%f532, %f523, 0f32A57060, %f531;
	mov.b32 	%r156, %f528;
	shl.b32 	%r157, %r156, 23;
	mov.b32 	%f533, %r157;
	ex2.approx.ftz.f32 	%f534, %f532;
	mul.f32 	%f535, %f534, %f533;
	ld.global.nc.f32 	%f536, [%rd21+96];
	mul.f32 	%f537, %f2, %f536;
	ld.global.nc.f32 	%f538, [%rd22+96];
	ld.local.v4.f32 	{%f539, %f540, %f541, %f542}, [%rd5+96];
	mul.f32 	%f543, %f539, %f535;
	fma.rn.f32 	%f544, %f1, %f537, %f543;
	fma.rn.f32 	%f545, %f538, %f544, %f735;
	mul.f32 	%f546, %f2, %f520;
	fma.rn.f32 	%f547, %f546, 0f3BBB989D, 0f3F000000;
	cvt.sat.f32.f32 	%f548, %f547;
	fma.rm.f32 	%f549, %f548, %f527, %f526;
	add.f32 	%f550, %f549, 0fCB40007F;
	neg.f32 	%f551, %f550;
	fma.rn.f32 	%f552, %f546, 0f3FB8AA3B, %f551;
	fma.rn.f32 	%f553, %f546, 0f32A57060, %f552;
	mov.b32 	%r158, %f549;
	shl.b32 	%r159, %r158, 23;
	mov.b32 	%f554, %r159;
	ex2.approx.ftz.f32 	%f555, %f553;
	mul.f32 	%f556, %f555, %f554;
	ld.global.nc.f32 	%f557, [%rd21+100];
	mul.f32 	%f558, %f2, %f557;
	ld.global.nc.f32 	%f559, [%rd22+100];
	mul.f32 	%f560, %f540, %f556;
	fma.rn.f32 	%f561, %f1, %f558, %f560;
	fma.rn.f32 	%f562, %f559, %f561, %f545;
	mul.f32 	%f563, %f2, %f521;
	fma.rn.f32 	%f564, %f563, 0f3BBB989D, 0f3F000000;
	cvt.sat.f32.f32 	%f565, %f564;
	fma.rm.f32 	%f566, %f565, %f527, %f526;
	add.f32 	%f567, %f566, 0fCB40007F;
	neg.f32 	%f568, %f567;
	fma.rn.f32 	%f569, %f563, 0f3FB8AA3B, %f568;
	fma.rn.f32 	%f570, %f563, 0f32A57060, %f569;
	mov.b32 	%r160, %f566;
	shl.b32 	%r161, %r160, 23;
	mov.b32 	%f571, %r161;
	ex2.approx.ftz.f32 	%f572, %f570;
	mul.f32 	%f573, %f572, %f571;
	ld.global.nc.f32 	%f574, [%rd21+104];
	mul.f32 	%f575, %f2, %f574;
	ld.global.nc.f32 	%f576, [%rd22+104];
	mul.f32 	%f577, %f541, %f573;
	fma.rn.f32 	%f578, %f1, %f575, %f577;
	fma.rn.f32 	%f579, %f576, %f578, %f562;
	mul.f32 	%f580, %f2, %f522;
	fma.rn.f32 	%f581, %f580, 0f3BBB989D, 0f3F000000;
	cvt.sat.f32.f32 	%f582, %f581;
	fma.rm.f32 	%f583, %f582, %f527, %f526;
	add.f32 	%f584, %f583, 0fCB40007F;
	neg.f32 	%f585, %f584;
	fma.rn.f32 	%f586, %f580, 0f3FB8AA3B, %f585;
	fma.rn.f32 	%f587, %f580, 0f32A57060, %f586;
	mov.b32 	%r162, %f583;
	shl.b32 	%r163, %r162, 23;
	mov.b32 	%f588, %r163;
	ex2.approx.ftz.f32 	%f589, %f587;
	mul.f32 	%f590, %f589, %f588;
	ld.global.nc.f32 	%f591, [%rd21+108];
	mul.f32 	%f592, %f2, %f591;
	ld.global.nc.f32 	%f593, [%rd22+108];
	mul.f32 	%f594, %f542, %f590;
	fma.rn.f32 	%f595, %f1, %f592, %f594;
	st.local.v4.f32 	[%rd5+96], {%f544, %f561, %f578, %f595};
	fma.rn.f32 	%f735, %f593, %f595, %f579;
	mov.b32 	%r190, 28;
	@%p40 bra 	$L__BB0_31;
	ld.local.v4.f32 	{%f596, %f597, %f598, %f599}, [%rd6+112];
	mul.f32 	%f600, %f2, %f596;
	fma.rn.f32 	%f601, %f600, 0f3BBB989D, 0f3F000000;
	cvt.sat.f32.f32 	%f602, %f601;
	mov.f32 	%f603, 0f4B400001;
	mov.f32 	%f604, 0f437C0000;
	fma.rm.f32 	%f605, %f602, %f604, %f603;
	add.f32 	%f606, %f605, 0fCB40007F;
	neg.f32 	%f607, %f606;
	fma.rn.f32 	%f608, %f600, 0f3FB8AA3B, %f607;
	fma.rn.f32 	%f609, %f600, 0f32A57060, %f608;
	mov.b32 	%r165, %f605;
	shl.b32 	%r166, %r165, 23;
	mov.b32 	%f610, %r166;
	ex2.approx.ftz.f32 	%f611, %f609;
	mul.f32 	%f612, %f611, %f610;
	ld.global.nc.f32 	%f613, [%rd21+112];
	mul.f32 	%f614, %f2, %f613;
	ld.global.nc.f32 	%f615, [%rd22+112];
	ld.local.v4.f32 	{%f616, %f617, %f618, %f619}, [%rd5+112];
	mul.f32 	%f620, %f616, %f612;
	fma.rn.f32 	%f621, %f1, %f614, %f620;
	fma.rn.f32 	%f622, %f615, %f621, %f735;
	mul.f32 	%f623, %f2, %f597;
	fma.rn.f32 	%f624, %f623, 0f3BBB989D, 0f3F000000;
	cvt.sat.f32.f32 	%f625, %f624;
	fma.rm.f32 	%f626, %f625, %f604, %f603;
	add.f32 	%f627, %f626, 0fCB40007F;
	neg.f32 	%f628, %f627;
	fma.rn.f32 	%f629, %f623, 0f3FB8AA3B, %f628;
	fma.rn.f32 	%f630, %f623, 0f32A57060, %f629;
	mov.b32 	%r167, %f626;
	shl.b32 	%r168, %r167, 23;
	mov.b32 	%f631, %r168;
	ex2.approx.ftz.f32 	%f632, %f630;
	mul.f32 	%f633, %f632, %f631;
	ld.global.nc.f32 	%f634, [%rd21+116];
	mul.f32 	%f635, %f2, %f634;
	ld.global.nc.f32 	%f636, [%rd22+116];
	mul.f32 	%f637, %f617, %f633;
	fma.rn.f32 	%f638, %f1, %f635, %f637;
	fma.rn.f32 	%f639, %f636, %f638, %f622;
	mul.f32 	%f640, %f2, %f598;
	fma.rn.f32 	%f641, %f640, 0f3BBB989D, 0f3F000000;
	cvt.sat.f32.f32 	%f642, %f641;
	fma.rm.f32 	%f643, %f642, %f604, %f603;
	add.f32 	%f644, %f643, 0fCB40007F;
	neg.f32 	%f645, %f644;
	fma.rn.f32 	%f646, %f640, 0f3FB8AA3B, %f645;
	fma.rn.f32 	%f647, %f640, 0f32A57060, %f646;
	mov.b32 	%r169, %f643;
	shl.b32 	%r170, %r169, 23;
	mov.b32 	%f648, %r170;
	ex2.approx.ftz.f32 	%f649, %f647;
	mul.f32 	%f650, %f649, %f648;
	ld.global.nc.f32 	%f651, [%rd21+120];
	mul.f32 	%f652, %f2, %f651;
	ld.global.nc.f32 	%f653, [%rd22+120];
	mul.f32 	%f654, %f618, %f650;
	fma.rn.f32 	%f655, %f1, %f652, %f654;
	fma.rn.f32 	%f656, %f653, %f655, %f639;
	mul.f32 	%f657, %f2, %f599;
	fma.rn.f32 	%f658, %f657, 0f3BBB989D, 0f3F000000;
	cvt.sat.f32.f32 	%f659, %f658;
	fma.rm.f32 	%f660, %f659, %f604, %f603;
	add.f32 	%f661, %f660, 0fCB40007F;
	neg.f32 	%f662, %f661;
	fma.rn.f32 	%f663, %f657, 0f3FB8AA3B, %f662;
	fma.rn.f32 	%f664, %f657, 0f32A57060, %f663;
	mov.b32 	%r171, %f660;
	shl.b32 	%r172, %r171, 23;
	mov.b32 	%f665, %r172;
	ex2.approx.ftz.f32 	%f666, %f664;
	mul.f32 	%f667, %f666, %f665;
	ld.global.nc.f32 	%f668, [%rd21+124];
	mul.f32 	%f669, %f2, %f668;
	ld.global.nc.f32 	%f670, [%rd22+124];
	mul.f32 	%f671, %f619, %f667;
	fma.rn.f32 	%f672, %f1, %f669, %f671;
	st.local.v4.f32 	[%rd5+112], {%f621, %f638, %f655, %f672};
	fma.rn.f32 	%f735, %f670, %f672, %f656;
	mov.b32 	%r190, 32;
$L__BB0_31:
	setp.eq.s32 	%p41, %r29, 0;
	@%p41 bra 	$L__BB0_35;
	setp.eq.s32 	%p42, %r29, 1;
	mul.wide.u32 	%rd70, %r190, 4;
	add.s64 	%rd23, %rd6, %rd70;
	ld.local.f32 	%f673, [%rd23];
	mul.f32 	%f674, %f2, %f673;
	fma.rn.f32 	%f675, %f674, 0f3BBB989D, 0f3F000000;
	cvt.sat.f32.f32 	%f676, %f675;
	mov.f32 	%f677, 0f4B400001;
	mov.f32 	%f678, 0f437C0000;
	fma.rm.f32 	%f679, %f676, %f678, %f677;
	add.f32 	%f680, %f679, 0fCB40007F;
	neg.f32 	%f681, %f680;
	fma.rn.f32 	%f682, %f674, 0f3FB8AA3B, %f681;
	fma.rn.f32 	%f683, %f674, 0f32A57060, %f682;
	mov.b32 	%r173, %f679;
	shl.b32 	%r174, %r173, 23;
	mov.b32 	%f684, %r174;
	ex2.approx.ftz.f32 	%f685, %f683;
	mul.f32 	%f686, %f685, %f684;
	add.s32 	%r175, %r190, %r188;
	mul.wide.s32 	%rd71, %r175, 4;
	add.s64 	%rd24, %rd3, %rd71;
	ld.global.nc.f32 	%f687, [%rd24];
	mul.f32 	%f688, %f2, %f687;
	add.s64 	%rd25, %rd2, %rd71;
	ld.global.nc.f32 	%f689, [%rd25];
	add.s64 	%rd26, %rd5, %rd70;
	ld.local.f32 	%f690, [%rd26];
	mul.f32 	%f691, %f690, %f686;
	fma.rn.f32 	%f692, %f1, %f688, %f691;
	st.local.f32 	[%rd26], %f692;
	fma.rn.f32 	%f735, %f689, %f692, %f735;
	@%p42 bra 	$L__BB0_35;
	setp.eq.s32 	%p43, %r29, 2;
	ld.local.f32 	%f693, [%rd23+4];
	mul.f32 	%f694, %f2, %f693;
	fma.rn.f32 	%f695, %f694, 0f3BBB989D, 0f3F000000;
	cvt.sat.f32.f32 	%f696, %f695;
	mov.f32 	%f697, 0f4B400001;
	mov.f32 	%f698, 0f437C0000;
	fma.rm.f32 	%f699, %f696, %f698, %f697;
	add.f32 	%f700, %f699, 0fCB40007F;
	neg.f32 	%f701, %f700;
	fma.rn.f32 	%f702, %f694, 0f3FB8AA3B, %f701;
	fma.rn.f32 	%f703, %f694, 0f32A57060, %f702;
	mov.b32 	%r176, %f699;
	shl.b32 	%r177, %r176, 23;
	mov.b32 	%f704, %r177;
	ex2.approx.ftz.f32 	%f705, %f703;
	mul.f32 	%f706, %f705, %f704;
	ld.global.nc.f32 	%f707, [%rd24+4];
	mul.f32 	%f708, %f2, %f707;
	ld.global.nc.f32 	%f709, [%rd25+4];
	ld.local.f32 	%f710, [%rd26+4];
	mul.f32 	%f711, %f710, %f706;
	fma.rn.f32 	%f712, %f1, %f708, %f711;
	st.local.f32 	[%rd26+4], %f712;
	fma.rn.f32 	%f735, %f709, %f712, %f735;
	@%p43 bra 	$L__BB0_35;
	ld.local.f32 	%f713, [%rd23+8];
	mul.f32 	%f714, %f2, %f713;
	fma.rn.f32 	%f715, %f714, 0f3BBB989D, 0f3F000000;
	cvt.sat.f32.f32 	%f716, %f715;
	mov.f32 	%f717, 0f4B400001;
	mov.f32 	%f718, 0f437C0000;
	fma.rm.f32 	%f719, %f716, %f718, %f717;
	add.f32 	%f720, %f719, 0fCB40007F;
	neg.f32 	%f721, %f720;
	fma.rn.f32 	%f722, %f714, 0f3FB8AA3B, %f721;
	fma.rn.f32 	%f723, %f714, 0f32A57060, %f722;
	mov.b32 	%r178, %f719;
	shl.b32 	%r179, %r178, 23;
	mov.b32 	%f724, %r179;
	ex2.approx.ftz.f32 	%f725, %f723;
	mul.f32 	%f726, %f725, %f724;
	ld.global.nc.f32 	%f727, [%rd24+8];
	mul.f32 	%f728, %f2, %f727;
	ld.global.nc.f32 	%f729, [%rd25+8];
	ld.local.f32 	%f730, [%rd26+8];
	mul.f32 	%f731, %f730, %f726;
	fma.rn.f32 	%f732, %f1, %f728, %f731;
	st.local.f32 	[%rd26+8], %f732;
	fma.rn.f32 	%f735, %f729, %f732, %f735;
$L__BB0_35:
	mul.wide.s32 	%rd72, %r187, 4;
	add.s64 	%rd73, %rd4, %rd72;
	st.global.f32 	[%rd73], %f735;
	add.s32 	%r189, %r189, 1;
	setp.eq.s32 	%p44, %r189, 0;
	add.s32 	%r188, %r188, %r58;
	add.s32 	%r187, %r187, %r60;
	@%p44 bra 	$L__BB0_47;
	bra.uni 	$L__BB0_22;
$L__BB0_36:
	and.b32  	%r41, %r56, 7;
	setp.lt.u32 	%p25, %r56, 8;
	mov.b32 	%r193, 0;
	@%p25 bra 	$L__BB0_39;
	and.b32  	%r193, %r56, 2147483640;
	neg.s32 	%r192, %r193;
	mul.lo.s32 	%r81, %r1, %r60;
	mad.lo.s32 	%r82, %r81, %r56, %r2;
	add.s32 	%r191, %r82, %r3;
	shl.b32 	%r45, %r60, 3;
	mul.wide.s32 	%rd45, %r60, 4;
$L__BB0_38:
	.pragma "nounroll";
	mul.wide.s32 	%rd43, %r191, 4;
	add.s64 	%rd44, %rd4, %rd43;
	mov.b32 	%r83, 0;
	st.global.u32 	[%rd44], %r83;
	add.s64 	%rd46, %rd44, %rd45;
	st.global.u32 	[%rd46], %r83;
	add.s64 	%rd47, %rd46, %rd45;
	st.global.u32 	[%rd47], %r83;
	add.s64 	%rd48, %rd47, %rd45;
	st.global.u32 	[%rd48], %r83;
	add.s64 	%rd49, %rd48, %rd45;
	st.global.u32 	[%rd49], %r83;
	add.s64 	%rd50, %rd49, %rd45;
	st.global.u32 	[%rd50], %r83;
	add.s64 	%rd51, %rd50, %rd45;
	st.global.u32 	[%rd51], %r83;
	add.s64 	%rd52, %rd51, %rd45;
	st.global.u32 	[%rd52], %r83;
	add.s32 	%r192, %r192, 8;
	add.s32 	%r191, %r191, %r45;
	setp.ne.s32 	%p26, %r192, 0;
	@%p26 bra 	$L__BB0_38;
$L__BB0_39:
	setp.eq.s32 	%p27, %r41, 0;
	@%p27 bra 	$L__BB0_47;
	and.b32  	%r51, %r56, 3;
	setp.lt.u32 	%p28, %r41, 4;
	@%p28 bra 	$L__BB0_42;
	add.s32 	%r84, %r193, %r28;
	mad.lo.s32 	%r85, %r84, %r60, %r63;
	mul.wide.s32 	%rd53, %r85, 4;
	add.s64 	%rd54, %rd4, %rd53;
	mov.b32 	%r86, 0;
	st.global.u32 	[%rd54], %r86;
	mul.wide.s32 	%rd55, %r60, 4;
	add.s64 	%rd56, %rd54, %rd55;
	st.global.u32 	[%rd56], %r86;
	add.s64 	%rd57, %rd56, %rd55;
	st.global.u32 	[%rd57], %r86;
	add.s64 	%rd58, %rd57, %rd55;
	st.global.u32 	[%rd58], %r86;
	add.s32 	%r193, %r193, 4;
$L__BB0_42:
	setp.eq.s32 	%p29, %r51, 0;
	@%p29 bra 	$L__BB0_47;
	setp.eq.s32 	%p30, %r51, 1;
	@%p30 bra 	$L__BB0_45;
	add.s32 	%r87, %r193, %r28;
	mad.lo.s32 	%r88, %r87, %r60, %r63;
	mul.wide.s32 	%rd59, %r88, 4;
	add.s64 	%rd60, %rd4, %rd59;
	mov.b32 	%r89, 0;
	st.global.u32 	[%rd60], %r89;
	mul.wide.s32 	%rd61, %r60, 4;
	add.s64 	%rd62, %rd60, %rd61;
	st.global.u32 	[%rd62], %r89;
	add.s32 	%r193, %r193, 2;
$L__BB0_45:
	and.b32  	%r90, %r56, 1;
	setp.eq.b32 	%p31, %r90, 1;
	not.pred 	%p32, %p31;
	@%p32 bra 	$L__BB0_47;
	add.s32 	%r91, %r193, %r28;
	mad.lo.s32 	%r92, %r91, %r60, %r63;
	mul.wide.s32 	%rd63, %r92, 4;
	add.s64 	%rd64, %rd4, %rd63;
	mov.b32 	%r93, 0;
	st.global.u32 	[%rd64], %r93;
$L__BB0_47:
	ret;
$L__BB0_48:
	ld.global.nc.f32 	%f24, [%rd11+16];
	ld.global.nc.f32 	%f25, [%rd11+20];
	ld.global.nc.f32 	%f26, [%rd11+24];
	ld.global.nc.f32 	%f27, [%rd11+28];
	st.local.v4.f32 	[%rd6+16], {%f24, %f25, %f26, %f27};
	setp.eq.s32 	%p15, %r21, 8;
	mov.b32 	%r185, 8;
	@%p15 bra 	$L__BB0_16;
	ld.global.nc.f32 	%f28, [%rd11+32];
	ld.global.nc.f32 	%f29, [%rd11+36];
	ld.global.nc.f32 	%f30, [%rd11+40];
	ld.global.nc.f32 	%f31, [%rd11+44];
	st.local.v4.f32 	[%rd6+32], {%f28, %f29, %f30, %f31};
	setp.eq.s32 	%p16, %r21, 12;
	mov.b32 	%r185, 12;
	@%p16 bra 	$L__BB0_16;
	ld.global.nc.f32 	%f32, [%rd11+48];
	ld.global.nc.f32 	%f33, [%rd11+52];
	ld.global.nc.f32 	%f34, [%rd11+56];
	ld.global.nc.f32 	%f35, [%rd11+60];
	st.local.v4.f32 	[%rd6+48], {%f32, %f33, %f34, %f35};
	setp.eq.s32 	%p17, %r21, 16;
	mov.b32 	%r185, 16;
	@%p17 bra 	$L__BB0_16;
	ld.global.nc.f32 	%f36, [%rd11+64];
	ld.global.nc.f32 	%f37, [%rd11+68];
	ld.global.nc.f32 	%f38, [%rd11+72];
	ld.global.nc.f32 	%f39, [%rd11+76];
	st.local.v4.f32 	[%rd6+64], {%f36, %f37, %f38, %f39};
	setp.eq.s32 	%p18, %r21, 20;
	mov.b32 	%r185, 20;
	@%p18 bra 	$L__BB0_16;
	ld.global.nc.f32 	%f40, [%rd11+80];
	ld.global.nc.f32 	%f41, [%rd11+84];
	ld.global.nc.f32 	%f42, [%rd11+88];
	ld.global.nc.f32 	%f43, [%rd11+92];
	st.local.v4.f32 	[%rd6+80], {%f40, %f41, %f42, %f43};
	setp.eq.s32 	%p19, %r21, 24;
	mov.b32 	%r185, 24;
	@%p19 bra 	$L__BB0_16;
	ld.global.nc.f32 	%f44, [%rd11+96];
	ld.global.nc.f32 	%f45, [%rd11+100];
	ld.global.nc.f32 	%f46, [%rd11+104];
	ld.global.nc.f32 	%f47, [%rd11+108];
	st.local.v4.f32 	[%rd6+96], {%f44, %f45, %f46, %f47};
	setp.eq.s32 	%p20, %r21, 28;
	mov.b32 	%r185, 28;
	@%p20 bra 	$L__BB0_16;
	ld.global.nc.f32 	%f48, [%rd11+112];
	ld.global.nc.f32 	%f49, [%rd11+116];
	ld.global.nc.f32 	%f50, [%rd11+120];
	ld.global.nc.f32 	%f51, [%rd11+124];
	st.local.v4.f32 	[%rd6+112], {%f48, %f49, %f50, %f51};
	mov.b32 	%r185, 32;
	bra.uni 	$L__BB0_16;

}


// ===== COMPILED SASS (sm_100) =====

	.target	sm_100

	.elftype	@"ET_EXEC"


//--------------------- .note.nv.tkinfo           --------------------------
	.section	.note.nv.tkinfo,"",@"SHT_NOTE"
	.sectionflags	@"SHF_NOTE_NV_TKINFO"
	.tkinfo
        /*0018*/ 	.word	0x00000002
        /*0030*/ 	.string	""
        /*0030*/ 	.string	"ptxas"
        /*0030*/ 	.string	"Cuda compilation tools, release 13.0, V13.0.88"
        /*0030*/ 	.string	"Build cuda_13.0.r13.0/compiler.36424714_0"
        /*0030*/ 	.string	"-arch sm_100 -m 64 "



//--------------------- .note.nv.cuinfo           --------------------------
	.section	.note.nv.cuinfo,"",@"SHT_NOTE"
	.sectionflags	@"SHF_NOTE_NV_CUINFO"
        /*0018*/ 	.short	0x0002
        /*001a*/ 	.short	0x0064
        /*001c*/ 	.short	0x0082
	.zero		2


//--------------------- .nv.info                  --------------------------
	.section	.nv.info,"",@"SHT_CUDA_INFO"
	.align	4


	//----- nvinfo : EIATTR_REGCOUNT
	.align		4
        /*0000*/ 	.byte	0x04, 0x2f
        /*0002*/ 	.short	(.L_1 - .L_0)
	.align		4
.L_0:
        /*0004*/ 	.word	index@(_Z21selective_scan_kernelPKfS0_S0_S0_S0_Pfiiiiff)
        /*0008*/ 	.word	0x00000020


	//----- nvinfo : EIATTR_FRAME_SIZE
	.align		4
.L_1:
        /*000c*/ 	.byte	0x04, 0x11
        /*000e*/ 	.short	(.L_3 - .L_2)
	.align		4
.L_2:
        /*0010*/ 	.word	index@(_Z21selective_scan_kernelPKfS0_S0_S0_S0_Pfiiiiff)
        /*0014*/ 	.word	0x00000100


	//----- nvinfo : EIATTR_MIN_STACK_SIZE
	.align		4
.L_3:
        /*0018*/ 	.byte	0x04, 0x12
        /*001a*/ 	.short	(.L_5 - .L_4)
	.align		4
.L_4:
        /*001c*/ 	.word	index@(_Z21selective_scan_kernelPKfS0_S0_S0_S0_Pfiiiiff)
        /*0020*/ 	.word	0x00000100
.L_5:


//--------------------- .nv.compat                --------------------------
	.section	.nv.compat,"",@"SHT_CUDA_COMPAT_INFO"
	.align	4
        /*0000*/ 	.byte	0x02, 0x09, 0x00, 0x00, 0x02, 0x02, 0x01, 0x00, 0x02, 0x05, 0x05, 0x00, 0x03, 0x07, 0x01, 0x01
        /*0010*/ 	.byte	0x02, 0x03, 0x00, 0x00, 0x02, 0x06, 0x01, 0x00, 0x04, 0x0b, 0x08, 0x00, 0x09, 0x00, 0x00, 0x00
        /*0020*/ 	.byte	0x00, 0x00, 0x00, 0x00


//--------------------- .nv.info._Z21selective_scan_kernelPKfS0_S0_S0_S0_Pfiiiiff --------------------------
	.section	.nv.info._Z21selective_scan_kernelPKfS0_S0_S0_S0_Pfiiiiff,"",@"SHT_CUDA_INFO"
	.sectionflags	@""
	.align	4


	//----- nvinfo : EIATTR_CUDA_API_VERSION
	.align		4
        /*0000*/ 	.byte	0x04, 0x37
        /*0002*/ 	.short	(.L_7 - .L_6)
.L_6:
        /*0004*/ 	.word	0x00000082


	//----- nvinfo : EIATTR_KPARAM_INFO
	.align		4
.L_7:
        /*0008*/ 	.byte	0x04, 0x17
        /*000a*/ 	.short	(.L_9 - .L_8)
.L_8:
        /*000c*/ 	.word	0x00000000
        /*0010*/ 	.short	0x000b
        /*0012*/ 	.short	0x0044
        /*0014*/ 	.byte	0x00, 0xf0, 0x11, 0x00


	//----- nvinfo : EIATTR_KPARAM_INFO
	.align		4
.L_9:
        /*0018*/ 	.byte	0x04, 0x17
        /*001a*/ 	.short	(.L_11 - .L_10)
.L_10:
        /*001c*/ 	.word	0x00000000
        /*0020*/ 	.short	0x000a
        /*0022*/ 	.short	0x0040
        /*0024*/ 	.byte	0x00, 0xf0, 0x11, 0x00


	//----- nvinfo : EIATTR_KPARAM_INFO
	.align		4
.L_11:
        /*0028*/ 	.byte	0x04, 0x17
        /*002a*/ 	.short	(.L_13 - .L_12)
.L_12:
        /*002c*/ 	.word	0x00000000
        /*0030*/ 	.short	0x0009
        /*0032*/ 	.short	0x003c
        /*0034*/ 	.byte	0x00, 0xf0, 0x11, 0x00


	//----- nvinfo : EIATTR_KPARAM_INFO
	.align		4
.L_13:
        /*0038*/ 	.byte	0x04, 0x17
        /*003a*/ 	.short	(.L_15 - .L_14)
.L_14:
        /*003c*/ 	.word	0x00000000
        /*0040*/ 	.short	0x0008
        /*0042*/ 	.short	0x0038
        /*0044*/ 	.byte	0x00, 0xf0, 0x11, 0x00


	//----- nvinfo : EIATTR_KPARAM_INFO
	.align		4
.L_15:
        /*0048*/ 	.byte	0x04, 0x17
        /*004a*/ 	.short	(.L_17 - .L_16)
.L_16:
        /*004c*/ 	.word	0x00000000
        /*0050*/ 	.short	0x0007
        /*0052*/ 	.short	0x0034
        /*0054*/ 	.byte	0x00, 0xf0, 0x11, 0x00


	//----- nvinfo : EIATTR_KPARAM_INFO
	.align		4
.L_17:
        /*0058*/ 	.byte	0x04, 0x17
        /*005a*/ 	.short	(.L_19 - .L_18)
.L_18:
        /*005c*/ 	.word	0x00000000
        /*0060*/ 	.short	0x0006
        /*0062*/ 	.short	0x0030
        /*0064*/ 	.byte	0x00, 0xf0, 0x11, 0x00


	//----- nvinfo : EIATTR_KPARAM_INFO
	.align		4
.L_19:
        /*0068*/ 	.byte	0x04, 0x17
        /*006a*/ 	.short	(.L_21 - .L_20)
.L_20:
        /*006c*/ 	.word	0x00000000
        /*0070*/ 	.short	0x0005
        /*0072*/ 	.short	0x0028
        /*0074*/ 	.byte	0x00, 0xf5, 0x21, 0x00


	//----- nvinfo : EIATTR_KPARAM_INFO
	.align		4
.L_21:
        /*0078*/ 	.byte	0x04, 0x17
        /*007a*/ 	.short	(.L_23 - .L_22)
.L_22:
        /*007c*/ 	.word	0x00000000
        /*0080*/ 	.short	0x0004
        /*0082*/ 	.short	0x0020
        /*0084*/ 	.byte	0x00, 0xf5, 0x21, 0x00


	//----- nvinfo : EIATTR_KPARAM_INFO
	.align		4
.L_23:
        /*0088*/ 	.byte	0x04, 0x17
        /*008a*/ 	.short	(.L_25 - .L_24)
.L_24:
        /*008c*/ 	.word	0x00000000
        /*0090*/ 	.short	0x0003
        /*0092*/ 	.short	0x0018
        /*0094*/ 	.byte	0x00, 0xf5, 0x21, 0x00


	//----- nvinfo : EIATTR_KPARAM_INFO
	.align		4
.L_25:
        /*0098*/ 	.byte	0x04, 0x17
        /*009a*/ 	.short	(.L_27 - .L_26)
.L_26:
        /*009c*/ 	.word	0x00000000
        /*00a0*/ 	.short	0x0002
        /*00a2*/ 	.short	0x0010
        /*00a4*/ 	.byte	0x00, 0xf5, 0x21, 0x00


	//----- nvinfo : EIATTR_KPARAM_INFO
	.align		4
.L_27:
        /*00a8*/ 	.byte	0x04, 0x17
        /*00aa*/ 	.short	(.L_29 - .L_28)
.L_28:
        /*00ac*/ 	.word	0x00000000
        /*00b0*/ 	.short	0x0001
        /*00b2*/ 	.short	0x0008
        /*00b4*/ 	.byte	0x00, 0xf5, 0x21, 0x00


	//----- nvinfo : EIATTR_KPARAM_INFO
	.align		4
.L_29:
        /*00b8*/ 	.byte	0x04, 0x17
        /*00ba*/ 	.short	(.L_31 - .L_30)
.L_30:
        /*00bc*/ 	.word	0x00000000
        /*00c0*/ 	.short	0x0000
        /*00c2*/ 	.short	0x0000
        /*00c4*/ 	.byte	0x00, 0xf5, 0x21, 0x00


	//----- nvinfo : EIATTR_SPARSE_MMA_MASK
	.align		4
.L_31:
        /*00c8*/ 	.byte	0x03, 0x50
        /*00ca*/ 	.short	0x0000


	//----- nvinfo : EIATTR_MAXREG_COUNT
	.align		4
        /*00cc*/ 	.byte	0x03, 0x1b
        /*00ce*/ 	.short	0x00ff


	//----- nvinfo : EIATTR_MERCURY_ISA_VERSION
	.align		4
        /*00d0*/ 	.byte	0x03, 0x5f
        /*00d2*/ 	.short	0x0101


	//----- nvinfo : EIATTR_VRC_CTA_INIT_COUNT
	.align		4
        /*00d4*/ 	.byte	0x02, 0x4a
	.zero		1
	.zero		1


	//----- nvinfo : EIATTR_EXIT_INSTR_OFFSETS
	.align		4
        /*00d8*/ 	.byte	0x04, 0x1c
        /*00da*/ 	.short	(.L_33 - .L_32)


	//   ....[0]....
.L_32:
        /*00dc*/ 	.word	0x000000c0


	//   ....[1]....
        /*00e0*/ 	.word	0x00000920


	//   ....[2]....
        /*00e4*/ 	.word	0x000030b0


	//   ....[3]....
        /*00e8*/ 	.word	0x000032c0


	//   ....[4]....
        /*00ec*/ 	.word	0x000033d0


	//   ....[5]....
        /*00f0*/ 	.word	0x000034a0


	//   ....[6]....
        /*00f4*/ 	.word	0x00003500


	//----- nvinfo : EIATTR_CBANK_PARAM_SIZE
	.align		4
.L_33:
        /*00f8*/ 	.byte	0x03, 0x19
        /*00fa*/ 	.short	0x0048


	//----- nvinfo : EIATTR_PARAM_CBANK
	.align		4
        /*00fc*/ 	.byte	0x04, 0x0a
        /*00fe*/ 	.short	(.L_35 - .L_34)
	.align		4
.L_34:
        /*0100*/ 	.word	index@(.nv.constant0._Z21selective_scan_kernelPKfS0_S0_S0_S0_Pfiiiiff)
        /*0104*/ 	.short	0x0380
        /*0106*/ 	.short	0x0048


	//----- nvinfo : EIATTR_SW_WAR
	.align		4
.L_35:
        /*0108*/ 	.byte	0x04, 0x36
        /*010a*/ 	.short	(.L_37 - .L_36)
.L_36:
        /*010c*/ 	.word	0x00000008
.L_37:


//--------------------- .nv.callgraph             --------------------------
	.section	.nv.callgraph,"",@"SHT_CUDA_CALLGRAPH"
	.align	4
	.sectionentsize	8
	.align		4
        /*0000*/ 	.word	0x00000000
	.align		4
        /*0004*/ 	.word	0xffffffff
	.align		4
        /*0008*/ 	.word	0x00000000
	.align		4
        /*000c*/ 	.word	0xfffffffe
	.align		4
        /*0010*/ 	.word	0x00000000
	.align		4
        /*0014*/ 	.word	0xfffffffd
	.align		4
        /*0018*/ 	.word	0x00000000
	.align		4
        /*001c*/ 	.word	0xfffffffc


//--------------------- .text._Z21selective_scan_kernelPKfS0_S0_S0_S0_Pfiiiiff --------------------------
	.section	.text._Z21selective_scan_kernelPKfS0_S0_S0_S0_Pfiiiiff,"ax",@progbits
	.align	128
        .global         _Z21selective_scan_kernelPKfS0_S0_S0_S0_Pfiiiiff
        .type           _Z21selective_scan_kernelPKfS0_S0_S0_S0_Pfiiiiff,@function
        .size           _Z21selective_scan_kernelPKfS0_S0_S0_S0_Pfiiiiff,(.L_x_16 - _Z21selective_scan_kernelPKfS0_S0_S0_S0_Pfiiiiff)
        .other          _Z21selective_scan_kernelPKfS0_S0_S0_S0_Pfiiiiff,@"STO_CUDA_ENTRY STV_DEFAULT"
_Z21selective_scan_kernelPKfS0_S0_S0_S0_Pfiiiiff:
.text._Z21selective_scan_kernelPKfS0_S0_S0_S0_Pfiiiiff:
[----:B------:R-:W0:Y:S01]  /*0000*/  LDC R1, c[0x0][0x37c] ;  /* 0x0000df00ff017b82 */ /* 0x000e220000000800 */
[----:B------:R-:W1:Y:S07]  /*0010*/  S2R R13, SR_TID.X ;  /* 0x00000000000d7919 */ /* 0x000e6e0000002100 */
[----:B------:R-:W2:Y:S01]  /*0020*/  S2UR UR4, SR_CTAID.Y ;  /* 0x00000000000479c3 */ /* 0x000ea20000002600 */
[----:B------:R-:W2:Y:S01]  /*0030*/  LDCU UR5, c[0x0][0x360] ;  /* 0x00006c00ff0577ac */ /* 0x000ea20008000800 */
[----:B0-----:R-:W-:-:S06]  /*0040*/  IADD3 R1, PT, PT, R1, -0x100, RZ ;  /* 0xffffff0001017810 */ /* 0x001fcc0007ffe0ff */
[----:B------:R-:W0:Y:S08]  /*0050*/  LDC R2, c[0x0][0x3b8] ;  /* 0x0000ee00ff027b82 */ /* 0x000e300000000800 */
[----:B------:R-:W3:Y:S08]  /*0060*/  S2UR UR6, SR_CTAID.X ;  /* 0x00000000000679c3 */ /* 0x000ef00000002500 */
[----:B------:R-:W3:Y:S01]  /*0070*/  LDC R0, c[0x0][0x3b0] ;  /* 0x0000ec00ff007b82 */ /* 0x000ee20000000800 */
[----:B--2---:R-:W-:-:S06]  /*0080*/  UIMAD UR4, UR4, UR5, URZ ;  /* 0x00000005040472a4 */ /* 0x004fcc000f8e02ff */
[----:B-1----:R-:W-:-:S04]  /*0090*/  IADD3 R15, PT, PT, R13, UR4, RZ ;  /* 0x000000040d0f7c10 */ /* 0x002fc8000fffe0ff */
[----:B0-----:R-:W-:-:S04]  /*00a0*/  ISETP.GE.AND P0, PT, R15, R2, PT ;  /* 0x000000020f00720c */ /* 0x001fc80003f06270 */
[----:B---3--:R-:W-:-:S13]  /*00b0*/  ISETP.LE.OR P0, PT, R0, UR6, P0 ;  /* 0x0000000600007c0c */ /* 0x008fda0008703670 */
[----:B------:R-:W-:Y:S05]  /*00c0*/  @P0 EXIT ;  /* 0x000000000000094d */ /* 0x000fea0003800000 */
[----:B------:R-:W0:Y:S01]  /*00d0*/  LDC R0, c[0x0][0x3bc] ;  /* 0x0000ef00ff007b82 */ /* 0x000e220000000800 */
[----:B------:R-:W1:Y:S01]  /*00e0*/  LDCU.64 UR8, c[0x0][0x358] ;  /* 0x00006b00ff0877ac */ /* 0x000e620008000a00 */
[----:B0-----:R-:W-:-:S13]  /*00f0*/  ISETP.GE.AND P0, PT, R0, 0x1, PT ;  /* 0x000000010000780c */ /* 0x001fda0003f06270 */
[----:B-1----:R-:W-:Y:S05]  /*0100*/  @!P0 BRA `(.L_x_0) ;  /* 0x0000000400fc8947 */ /* 0x002fea0003800000 */
[C---:B------:R-:W-:Y:S01]  /*0110*/  IADD3 R3, PT, PT, R0.reuse, -0x1, RZ ;  /* 0xffffffff00037810 */ /* 0x040fe20007ffe0ff */
[----:B------:R-:W-:Y:S01]  /*0120*/  HFMA2 R4, -RZ, RZ, 0, 0 ;  /* 0x00000000ff047431 */ /* 0x000fe200000001ff */
[----:B------:R-:W-:Y:S02]  /*0130*/  ISETP.GE.U32.AND P2, PT, R0, 0x10, PT ;  /* 0x000000100000780c */ /* 0x000fe40003f46070 */
[----:B------:R-:W-:-:S04]  /*0140*/  VIMNMX.U32 R3, PT, PT, R3, 0x1f, PT ;  /* 0x0000001f03037848 */ /* 0x000fc80003fe0000 */
[----:B------:R-:W-:-:S04]  /*0150*/  IADD3 R8, PT, PT, R3, 0x1, RZ ;  /* 0x0000000103087810 */ /* 0x000fc80007ffe0ff */
[----:B------:R-:W-:-:S04]  /*0160*/  LOP3.LUT R6, R8, 0xf, RZ, 0xc0, !PT ;  /* 0x0000000f08067812 */ /* 0x000fc800078ec0ff */
[----:B------:R-:W-:Y:S01]  /*0170*/  ISETP.NE.AND P1, PT, R6, RZ, PT ;  /* 0x000000ff0600720c */ /* 0x000fe20003f25270 */
[----:B------:R-:W-:-:S12]  /*0180*/  @!P2 BRA `(.L_x_1) ;  /* 0x00000000002ca947 */ /* 0x000fd80003800000 */
[----:B------:R-:W-:Y:S02]  /*0190*/  LOP3.LUT R4, R8, 0x30, RZ, 0xc0, !PT ;  /* 0x0000003008047812 */ /* 0x000fe400078ec0ff */
[----:B------:R-:W-:Y:S02]  /*01a0*/  IADD3 R5, PT, PT, R1, 0x20, RZ ;  /* 0x0000002001057810 */ /* 0x000fe40007ffe0ff */
[----:B------:R-:W-:-:S07]  /*01b0*/  IADD3 R3, PT, PT, -R4, RZ, RZ ;  /* 0x000000ff04037210 */ /* 0x000fce0007ffe1ff */
.L_x_2:
[----:B------:R-:W-:Y:S01]  /*01c0*/  IADD3 R3, PT, PT, R3, 0x10, RZ ;  /* 0x0000001003037810 */ /* 0x000fe20007ffe0ff */
[----:B------:R-:W-:Y:S03]  /*01d0*/  STL.128 [R5+-0x20], RZ ;  /* 0xffffe0ff05007387 */ /* 0x000fe60000100c00 */
[----:B------:R-:W-:Y:S01]  /*01e0*/  ISETP.NE.AND P2, PT, R3, RZ, PT ;  /* 0x000000ff0300720c */ /* 0x000fe20003f45270 */
[----:B------:R-:W-:Y:S04]  /*01f0*/  STL.128 [R5+-0x10], RZ ;  /* 0xfffff0ff05007387 */ /* 0x000fe80000100c00 */
[----:B------:R-:W-:Y:S04]  /*0200*/  STL.128 [R5], RZ ;  /* 0x000000ff05007387 */ /* 0x000fe80000100c00 */
[----:B------:R0:W-:Y:S02]  /*0210*/  STL.128 [R5+0x10], RZ ;  /* 0x000010ff05007387 */ /* 0x0001e40000100c00 */
[----:B0-----:R-:W-:-:S02]  /*0220*/  IADD3 R5, PT, PT, R5, 0x40, RZ ;  /* 0x0000004005057810 */ /* 0x001fc40007ffe0ff */
[----:B------:R-:W-:Y:S05]  /*0230*/  @P2 BRA `(.L_x_2) ;  /* 0xfffffffc00e02947 */ /* 0x000fea000383ffff */
.L_x_1:
[----:B------:R-:W-:Y:S01]  /*0240*/  IADD3 R3, PT, PT, R1, 0x80, RZ ;  /* 0x0000008001037810 */ /* 0x000fe20007ffe0ff */
[----:B------:R-:W-:Y:S06]  /*0250*/  @!P1 BRA `(.L_x_3) ;  /* 0x0000000000589947 */ /* 0x000fec0003800000 */
[----:B------:R-:W-:Y:S02]  /*0260*/  ISETP.GE.U32.AND P1, PT, R6, 0x8, PT ;  /* 0x000000080600780c */ /* 0x000fe40003f26070 */
[----:B------:R-:W-:-:S04]  /*0270*/  LOP3.LUT R5, R8, 0x7, RZ, 0xc0, !PT ;  /* 0x0000000708057812 */ /* 0x000fc800078ec0ff */
[----:B------:R-:W-:-:S07]  /*0280*/  ISETP.NE.AND P2, PT, R5, RZ, PT ;  /* 0x000000ff0500720c */ /* 0x000fce0003f45270 */
[C---:B------:R-:W-:Y:S02]  /*0290*/  @P1 LEA R6, R4.reuse, R1, 0x2 ;  /* 0x0000000104061211 */ /* 0x040fe400078e10ff */
[----:B------:R-:W-:-:S03]  /*02a0*/  @P1 IADD3 R4, PT, PT, R4, 0x8, RZ ;  /* 0x0000000804041810 */ /* 0x000fc60007ffe0ff */
[----:B------:R0:W-:Y:S04]  /*02b0*/  @P1 STL.128 [R6], RZ ;  /* 0x000000ff06001387 */ /* 0x0001e80000100c00 */
[----:B------:R0:W-:Y:S01]  /*02c0*/  @P1 STL.128 [R6+0x10], RZ ;  /* 0x000010ff06001387 */ /* 0x0001e20000100c00 */
[----:B------:R-:W-:Y:S05]  /*02d0*/  @!P2 BRA `(.L_x_3) ;  /* 0x000000000038a947 */ /* 0x000fea0003800000 */
[----:B------:R-:W-:Y:S02]  /*02e0*/  ISETP.GE.U32.AND P1, PT, R5, 0x4, PT ;  /* 0x000000040500780c */ /* 0x000fe40003f26070 */
[----:B------:R-:W-:-:S04]  /*02f0*/  LOP3.LUT R5, R8, 0x3, RZ, 0xc0, !PT ;  /* 0x0000000308057812 */ /* 0x000fc800078ec0ff */
[----:B------:R-:W-:-:S07]  /*0300*/  ISETP.NE.AND P2, PT, R5, RZ, PT ;  /* 0x000000ff0500720c */ /* 0x000fce0003f45270 */
[C---:B0-----:R-:W-:Y:S02]  /*0310*/  @P1 LEA R6, R4.reuse, R1, 0x2 ;  /* 0x0000000104061211 */ /* 0x041fe400078e10ff */
[----:B------:R-:W-:-:S03]  /*0320*/  @P1 IADD3 R4, PT, PT, R4, 0x4, RZ ;  /* 0x0000000404041810 */ /* 0x000fc60007ffe0ff */
[----:B------:R1:W-:Y:S01]  /*0330*/  @P1 STL.128 [R6], RZ ;  /* 0x000000ff06001387 */ /* 0x0003e20000100c00 */
[----:B------:R-:W-:Y:S05]  /*0340*/  @!P2 BRA `(.L_x_3) ;  /* 0x00000000001ca947 */ /* 0x000fea0003800000 */
[----:B------:R-:W-:Y:S02]  /*0350*/  LEA R4, R4, R1, 0x2 ;  /* 0x0000000104047211 */ /* 0x000fe400078e10ff */
[----:B------:R-:W-:-:S07]  /*0360*/  IADD3 R5, PT, PT, -R5, RZ, RZ ;  /* 0x000000ff05057210 */ /* 0x000fce0007ffe1ff */
.L_x_4:
[----:B------:R-:W-:Y:S01]  /*0370*/  IADD3 R5, PT, PT, R5, 0x1, RZ ;  /* 0x0000000105057810 */ /* 0x000fe20007ffe0ff */
[----:B------:R0:W-:Y:S03]  /*0380*/  STL [R4], RZ ;  /* 0x000000ff04007387 */ /* 0x0001e60000100800 */
[----:B------:R-:W-:Y:S02]  /*0390*/  ISETP.NE.AND P1, PT, R5, RZ, PT ;  /* 0x000000ff0500720c */ /* 0x000fe40003f25270 */
[----:B0-----:R-:W-:-:S11]  /*03a0*/  IADD3 R4, PT, PT, R4, 0x4, RZ ;  /* 0x0000000404047810 */ /* 0x001fd60007ffe0ff */
[----:B------:R-:W-:Y:S05]  /*03b0*/  @P1 BRA `(.L_x_4) ;  /* 0xfffffffc00ec1947 */ /* 0x000fea000383ffff */
.L_x_3:
[----:B------:R-:W-:Y:S01]  /*03c0*/  ISETP.GE.U32.AND P1, PT, R0, 0x4, PT ;  /* 0x000000040000780c */ /* 0x000fe20003f26070 */
[----:B------:R-:W-:Y:S01]  /*03d0*/  IMAD R14, R15, R0, RZ ;  /* 0x000000000f0e7224 */ /* 0x000fe200078e02ff */
[----:B------:R-:W-:Y:S02]  /*03e0*/  LOP3.LUT R12, R8, 0x3, RZ, 0xc0, !PT ;  /* 0x00000003080c7812 */ /* 0x000fe400078ec0ff */
[----:B------:R-:W-:-:S09]  /*03f0*/  MOV R18, RZ ;  /* 0x000000ff00127202 */ /* 0x000fd20000000f00 */
[----:B------:R-:W-:Y:S05]  /*0400*/  @!P1 BRA `(.L_x_5) ;  /* 0x0000000400009947 */ /* 0x000fea0003800000 */
[----:B------:R-:W2:Y:S02]  /*0410*/  LDC.64 R16, c[0x0][0x390] ;  /* 0x0000e400ff107b82 */ /* 0x000ea40000000a00 */
[----:B--2---:R-:W-:-:S05]  /*0420*/  IMAD.WIDE.U32 R16, R14, 0x4, R16 ;  /* 0x000000040e107825 */ /* 0x004fca00078e0010 */
[----:B------:R-:W2:Y:S04]  /*0430*/  LDG.E.CONSTANT R4, desc[UR8][R16.64] ;  /* 0x0000000810047981 */ /* 0x000ea8000c1e9900 */
[----:B------:R-:W2:Y:S04]  /*0440*/  LDG.E.CONSTANT R5, desc[UR8][R16.64+0x4] ;  /* 0x0000040810057981 */ /* 0x000ea8000c1e9900 */
[----:B01----:R-:W2:Y:S04]  /*0450*/  LDG.E.CONSTANT R6, desc[UR8][R16.64+0x8] ;  /* 0x0000080810067981 */ /* 0x003ea8000c1e9900 */
[----:B------:R-:W2:Y:S01]  /*0460*/  LDG.E.CONSTANT R7, desc[UR8][R16.64+0xc] ;  /* 0x00000c0810077981 */ /* 0x000ea2000c1e9900 */
[----:B------:R-:W-:Y:S01]  /*0470*/  LOP3.LUT R8, R8, 0x3c, RZ, 0xc0, !PT ;  /* 0x0000003c08087812 */ /* 0x000fe200078ec0ff */
[----:B------:R-:W-:-:S03]  /*0480*/  HFMA2 R18, -RZ, RZ, 0, 2.384185791015625e-07 ;  /* 0x00000004ff127431 */ /* 0x000fc600000001ff */
[----:B------:R-:W-:Y:S01]  /*0490*/  ISETP.NE.AND P1, PT, R8, 0x4, PT ;  /* 0x000000040800780c */ /* 0x000fe20003f25270 */
[----:B--2---:R2:W-:-:S12]  /*04a0*/  STL.128 [R1+0x80], R4 ;  /* 0x0000800401007387 */ /* 0x0045d80000100c00 */
[----:B------:R-:W-:Y:S05]  /*04b0*/  @!P1 BRA `(.L_x_5) ;  /* 0x0000000000d49947 */ /* 0x000fea0003800000 */
[----:B--2---:R-:W2:Y:S04]  /*04c0*/  LDG.E.CONSTANT R4, desc[UR8][R16.64+0x10] ;  /* 0x0000100810047981 */ /* 0x004ea8000c1e9900 */
[----:B------:R-:W2:Y:S04]  /*04d0*/  LDG.E.CONSTANT R5, desc[UR8][R16.64+0x14] ;  /* 0x0000140810057981 */ /* 0x000ea8000c1e9900 */
[----:B------:R-:W2:Y:S04]  /*04e0*/  LDG.E.CONSTANT R6, desc[UR8][R16.64+0x18] ;  /* 0x0000180810067981 */ /* 0x000ea8000c1e9900 */
[----:B------:R-:W2:Y:S01]  /*04f0*/  LDG.E.CONSTANT R7, desc[UR8][R16.64+0x1c] ;  /* 0x00001c0810077981 */ /* 0x000ea2000c1e9900 */
[----:B------:R-:W-:-:S02]  /*0500*/  ISETP.NE.AND P1, PT, R8, 0x8, PT ;  /* 0x000000080800780c */ /* 0x000fc40003f25270 */
[----:B------:R-:W-:Y:S01]  /*0510*/  MOV R18, 0x8 ;  /* 0x0000000800127802 */ /* 0x000fe20000000f00 */
[----:B--2---:R3:W-:Y:S10]  /*0520*/  STL.128 [R1+0x90], R4 ;  /* 0x0000900401007387 */ /* 0x0047f40000100c00 */
[----:B------:R-:W-:Y:S05]  /*0530*/  @!P1 BRA `(.L_x_5) ;  /* 0x0000000000b49947 */ /* 0x000fea0003800000 */
[----:B---3--:R-:W2:Y:S04]  /*0540*/  LDG.E.CONSTANT R4, desc[UR8][R16.64+0x20] ;  /* 0x0000200810047981 */ /* 0x008ea8000c1e9900 */
[----:B------:R-:W2:Y:S04]  /*0550*/  LDG.E.CONSTANT R5, desc[UR8][R16.64+0x24] ;  /* 0x0000240810057981 */ /* 0x000ea8000c1e9900 */
[----:B------:R-:W2:Y:S04]  /*0560*/  LDG.E.CONSTANT R6, desc[UR8][R16.64+0x28] ;  /* 0x0000280810067981 */ /* 0x000ea8000c1e9900 */
[----:B------:R-:W2:Y:S01]  /*0570*/  LDG.E.CONSTANT R7, desc[UR8][R16.64+0x2c] ;  /* 0x00002c0810077981 */ /* 0x000ea2000c1e9900 */
[----:B------:R-:W-:-:S02]  /*0580*/  ISETP.NE.AND P1, PT, R8, 0xc, PT ;  /* 0x0000000c0800780c */ /* 0x000fc40003f25270 */
[----:B------:R-:W-:Y:S01]  /*0590*/  MOV R18, 0xc ;  /* 0x0000000c00127802 */ /* 0x000fe20000000f00 */
[----:B--2---:R4:W-:Y:S10]  /*05a0*/  STL.128 [R1+0xa0], R4 ;  /* 0x0000a00401007387 */ /* 0x0049f40000100c00 */
[----:B------:R-:W-:Y:S05]  /*05b0*/  @!P1 BRA `(.L_x_5) ;  /* 0x0000000000949947 */ /* 0x000fea0003800000 */
[----:B----4-:R-:W2:Y:S04]  /*05c0*/  LDG.E.CONSTANT R4, desc[UR8][R16.64+0x30] ;  /* 0x0000300810047981 */ /* 0x010ea8000c1e9900 */
[----:B------:R-:W2:Y:S04]  /*05d0*/  LDG.E.CONSTANT R5, desc[UR8][R16.64+0x34] ;  /* 0x0000340810057981 */ /* 0x000ea8000c1e9900 */
[----:B------:R-:W2:Y:S04]  /*05e0*/  LDG.E.CONSTANT R6, desc[UR8][R16.64+0x38] ;  /* 0x0000380810067981 */ /* 0x000ea8000c1e9900 */
[----:B------:R-:W2:Y:S01]  /*05f0*/  LDG.E.CONSTANT R7, desc[UR8][R16.64+0x3c] ;  /* 0x00003c0810077981 */ /* 0x000ea2000c1e9900 */
[----:B------:R-:W-:Y:S01]  /*0600*/  ISETP.NE.AND P1, PT, R8, 0x10, PT ;  /* 0x000000100800780c */ /* 0x000fe20003f25270 */
[----:B------:R-:W-:-:S02]  /*0610*/  HFMA2 R18, -RZ, RZ, 0, 9.5367431640625e-07 ;  /* 0x00000010ff127431 */ /* 0x000fc400000001ff */
[----:B--2---:R0:W-:Y:S10]  /*0620*/  STL.128 [R1+0xb0], R4 ;  /* 0x0000b00401007387 */ /* 0x0041f40000100c00 */
[----:B------:R-:W-:Y:S05]  /*0630*/  @!P1 BRA `(.L_x_5) ;  /* 0x0000000000749947 */ /* 0x000fea0003800000 */
[----:B0-----:R-:W2:Y:S04]  /*0640*/  LDG.E.CONSTANT R4, desc[UR8][R16.64+0x40] ;  /* 0x0000400810047981 */ /* 0x001ea8000c1e9900 */
[----:B------:R-:W2:Y:S04]  /*0650*/  LDG.E.CONSTANT R5, desc[UR8][R16.64+0x44] ;  /* 0x0000440810057981 */ /* 0x000ea8000c1e9900 */
[----:B------:R-:W2:Y:S04]  /*0660*/  LDG.E.CONSTANT R6, desc[UR8][R16.64+0x48] ;  /* 0x0000480810067981 */ /* 0x000ea8000c1e9900 */
[----:B------:R-:W2:Y:S01]  /*0670*/  LDG.E.CONSTANT R7, desc[UR8][R16.64+0x4c] ;  /* 0x00004c0810077981 */ /* 0x000ea2000c1e9900 */
[----:B------:R-:W-:-:S02]  /*0680*/  ISETP.NE.AND P1, PT, R8, 0x14, PT ;  /* 0x000000140800780c */ /* 0x000fc40003f25270 */
[----:B------:R-:W-:Y:S01]  /*0690*/  MOV R18, 0x14 ;  /* 0x0000001400127802 */ /* 0x000fe20000000f00 */
        /* <DEDUP_REMOVED lines=10> */
[----:B------:R-:W-:Y:S01]  /*0740*/  ISETP.NE.AND P1, PT, R8, 0x1c, PT ;  /* 0x0000001c0800780c */ /* 0x000fe20003f25270 */
[----:B0-----:R-:W2:Y:S04]  /*0750*/  LDG.E.CONSTANT R4, desc[UR8][R16.64+0x60] ;  /* 0x0000600810047981 */ /* 0x001ea8000c1e9900 */
[----:B------:R-:W2:Y:S04]  /*0760*/  LDG.E.CONSTANT R5, desc[UR8][R16.64+0x64] ;  /* 0x0000640810057981 */ /* 0x000ea8000c1e9900 */
[----:B------:R-:W2:Y:S04]  /*0770*/  LDG.E.CONSTANT R6, desc[UR8][R16.64+0x68] ;  /* 0x0000680810067981 */ /* 0x000ea8000c1e9900 */
[----:B------:R-:W2:Y:S04]  /*0780*/  LDG.E.CONSTANT R7, desc[UR8][R16.64+0x6c] ;  /* 0x00006c0810077981 */ /* 0x000ea8000c1e9900 */
[----:B------:R-:W3:Y:S04]  /*0790*/  @P1 LDG.E.CONSTANT R8, desc[UR8][R16.64+0x70] ;  /* 0x0000700810081981 */ /* 0x000ee8000c1e9900 */
[----:B------:R-:W3:Y:S04]  /*07a0*/  @P1 LDG.E.CONSTANT R9, desc[UR8][R16.64+0x74] ;  /* 0x0000740810091981 */ /* 0x000ee8000c1e9900 */
[----:B------:R-:W3:Y:S04]  /*07b0*/  @P1 LDG.E.CONSTANT R10, desc[UR8][R16.64+0x78] ;  /* 0x00007808100a1981 */ /* 0x000ee8000c1e9900 */
[----:B------:R-:W3:Y:S01]  /*07c0*/  @P1 LDG.E.CONSTANT R11, desc[UR8][R16.64+0x7c] ;  /* 0x00007c08100b1981 */ /* 0x000ee2000c1e9900 */
[----:B------:R-:W-:Y:S01]  /*07d0*/  HFMA2 R18, -RZ, RZ, 0, 1.6689300537109375e-06 ;  /* 0x0000001cff127431 */ /* 0x000fe200000001ff */
[----:B------:R-:W-:-:S02]  /*07e0*/  @P1 MOV R18, 0x20 ;  /* 0x0000002000121802 */ /* 0x000fc40000000f00 */
[----:B--2---:R0:W-:Y:S04]  /*07f0*/  STL.128 [R1+0xe0], R4 ;  /* 0x0000e00401007387 */ /* 0x0041e80000100c00 */
[----:B---3--:R0:W-:Y:S02]  /*0800*/  @P1 STL.128 [R1+0xf0], R8 ;  /* 0x0000f00801001387 */ /* 0x0081e40000100c00 */
.L_x_5:
[----:B------:R-:W-:-:S13]  /*0810*/  ISETP.NE.AND P1, PT, R12, RZ, PT ;  /* 0x000000ff0c00720c */ /* 0x000fda0003f25270 */
[----:B------:R-:W-:Y:S05]  /*0820*/  @!P1 BRA `(.L_x_0) ;  /* 0x0000000000349947 */ /* 0x000fea0003800000 */
[----:B0-234-:R-:W0:Y:S01]  /*0830*/  LDC.64 R4, c[0x0][0x390] ;  /* 0x0000e400ff047b82 */ /* 0x01de220000000a00 */
[----:B------:R-:W-:Y:S02]  /*0840*/  IADD3 R7, PT, PT, R14, R18, RZ ;  /* 0x000000120e077210 */ /* 0x000fe40007ffe0ff */
[----:B------:R-:W-:Y:S02]  /*0850*/  LEA R18, R18, R3, 0x2 ;  /* 0x0000000312127211 */ /* 0x000fe400078e10ff */
[----:B------:R-:W-:Y:S01]  /*0860*/  IADD3 R12, PT, PT, -R12, RZ, RZ ;  /* 0x000000ff0c0c7210 */ /* 0x000fe20007ffe1ff */
[----:B0-----:R-:W-:-:S07]  /*0870*/  IMAD.WIDE.U32 R4, R7, 0x4, R4 ;  /* 0x0000000407047825 */ /* 0x001fce00078e0004 */
.L_x_6:
[----:B------:R0:W2:Y:S01]  /*0880*/  LDG.E.CONSTANT R3, desc[UR8][R4.64] ;  /* 0x0000000804037981 */ /* 0x0000a2000c1e9900 */
[----:B------:R-:W-:-:S04]  /*0890*/  IADD3 R12, PT, PT, R12, 0x1, RZ ;  /* 0x000000010c0c7810 */ /* 0x000fc80007ffe0ff */
[----:B------:R-:W-:Y:S02]  /*08a0*/  ISETP.NE.AND P1, PT, R12, RZ, PT ;  /* 0x000000ff0c00720c */ /* 0x000fe40003f25270 */
[----:B0-----:R-:W-:-:S04]  /*08b0*/  IADD3 R4, P2, PT, R4, 0x4, RZ ;  /* 0x0000000404047810 */ /* 0x001fc80007f5e0ff */
[----:B------:R-:W-:Y:S01]  /*08c0*/  IADD3.X R5, PT, PT, RZ, R5, RZ, P2, !PT ;  /* 0x00000005ff057210 */ /* 0x000fe200017fe4ff */
[----:B--2---:R0:W-:Y:S02]  /*08d0*/  STL [R18], R3 ;  /* 0x0000000312007387 */ /* 0x0041e40000100800 */
[----:B0-----:R-:W-:-:S04]  /*08e0*/  IADD3 R18, PT, PT, R18, 0x4, RZ ;  /* 0x0000000412127810 */ /* 0x001fc80007ffe0ff */
[----:B------:R-:W-:Y:S05]  /*08f0*/  @P1 BRA `(.L_x_6) ;  /* 0xfffffffc00e01947 */ /* 0x000fea000383ffff */
.L_x_0:
[----:B0-----:R-:W0:Y:S02]  /*0900*/  LDC R10, c[0x0][0x3b4] ;  /* 0x0000ed00ff0a7b82 */ /* 0x001e240000000800 */
[----:B0-----:R-:W-:-:S13]  /*0910*/  ISETP.GE.AND P1, PT, R10, 0x1, PT ;  /* 0x000000010a00780c */ /* 0x001fda0003f26270 */
[----:B------:R-:W-:Y:S05]  /*0920*/  @!P1 EXIT ;  /* 0x000000000000994d */ /* 0x000fea0003800000 */
[----:B------:R-:W-:Y:S05]  /*0930*/  @!P0 BRA `(.L_x_7) ;  /* 0x0000002400e48947 */ /* 0x000fea0003800000 */
[----:B------:R-:W-:Y:S01]  /*0940*/  MOV R3, 0xffffffff ;  /* 0xffffffff00037802 */ /* 0x000fe20000000f00 */
[----:B--234-:R-:W-:Y:S01]  /*0950*/  IMAD R4, R2, UR6, RZ ;  /* 0x0000000602047c24 */ /* 0x01cfe2000f8e02ff */
[----:B------:R-:W0:Y:S02]  /*0960*/  LDCU.64 UR10, c[0x0][0x3c0] ;  /* 0x00007800ff0a77ac */ /* 0x000e240008000a00 */
[C---:B------:R-:W-:Y:S01]  /*0970*/  VIADDMNMX.U32 R2, R0.reuse, R3, 0x1f, PT ;  /* 0x0000001f00027446 */ /* 0x040fe20003800003 */
[----:B------:R-:W-:Y:S02]  /*0980*/  IMAD R3, R0, UR6, RZ ;  /* 0x0000000600037c24 */ /* 0x000fe4000f8e02ff */
[-C--:B------:R-:W-:Y:S01]  /*0990*/  IMAD R4, R4, R10.reuse, R13 ;  /* 0x0000000a04047224 */ /* 0x080fe200078e020d */
[----:B------:R-:W-:Y:S01]  /*09a0*/  IADD3 R11, PT, PT, R2, 0x1, RZ ;  /* 0x00000001020b7810 */ /* 0x000fe20007ffe0ff */
[----:B------:R-:W-:Y:S01]  /*09b0*/  IMAD R2, R3, R10, RZ ;  /* 0x0000000a03027224 */ /* 0x000fe200078e02ff */
[----:B------:R-:W-:-:S02]  /*09c0*/  IADD3 R10, PT, PT, -R10, RZ, RZ ;  /* 0x000000ff0a0a7210 */ /* 0x000fc40007ffe1ff */
[C---:B------:R-:W-:Y:S02]  /*09d0*/  LOP3.LUT R12, R11.reuse, 0x3, RZ, 0xc0, !PT ;  /* 0x000000030b0c7812 */ /* 0x040fe400078ec0ff */
[----:B------:R-:W-:Y:S02]  /*09e0*/  IADD3 R3, PT, PT, R4, UR4, RZ ;  /* 0x0000000404037c10 */ /* 0x000fe4000fffe0ff */
[----:B------:R-:W-:-:S07]  /*09f0*/  LOP3.LUT R11, R11, 0x3c, RZ, 0xc0, !PT ;  /* 0x0000003c0b0b7812 */ /* 0x000fce00078ec0ff */
.L_x_10:
[----:B-1----:R-:W1:Y:S08]  /*0a00*/  LDC.64 R6, c[0x0][0x388] ;  /* 0x0000e200ff067b82 */ /* 0x002e700000000a00 */
[----:B0-2---:R-:W2:Y:S01]  /*0a10*/  LDC.64 R4, c[0x0][0x380] ;  /* 0x0000e000ff047b82 */ /* 0x005ea20000000a00 */
[----:B-1----:R-:W-:-:S06]  /*0a20*/  IMAD.WIDE R6, R3, 0x4, R6 ;  /* 0x0000000403067825 */ /* 0x002fcc00078e0206 */
[----:B------:R-:W0:Y:S01]  /*0a30*/  LDG.E.CONSTANT R6, desc[UR8][R6.64] ;  /* 0x0000000806067981 */ /* 0x000e22000c1e9900 */
[----:B------:R-:W-:Y:S01]  /*0a40*/  ISETP.GE.U32.AND P0, PT, R0, 0x4, PT ;  /* 0x000000040000780c */ /* 0x000fe20003f06070 */
[----:B--2---:R-:W-:-:S04]  /*0a50*/  IMAD.WIDE R4, R3, 0x4, R4 ;  /* 0x0000000403047825 */ /* 0x004fc800078e0204 */
[----:B------:R-:W-:Y:S01]  /*0a60*/  HFMA2 R15, -RZ, RZ, 0, 0 ;  /* 0x00000000ff0f7431 */ /* 0x000fe200000001ff */
[----:B------:R-:W-:Y:S01]  /*0a70*/  MOV R20, RZ ;  /* 0x000000ff00147202 */ /* 0x000fe20000000f00 */
[----:B-----5:R1:W5:Y:S01]  /*0a80*/  LDG.E.CONSTANT R8, desc[UR8][R4.64] ;  /* 0x0000000804087981 */ /* 0x020362000c1e9900 */
[----:B0-----:R-:W-:-:S04]  /*0a90*/  FMNMX R9, R6, UR10, !PT ;  /* 0x0000000a06097c09 */ /* 0x001fc8000f800000 */
[----:B------:R-:W-:Y:S01]  /*0aa0*/  FMNMX R9, R9, UR11, PT ;  /* 0x0000000b09097c09 */ /* 0x000fe2000b800000 */
[----:B-1----:R-:W-:Y:S06]  /*0ab0*/  @!P0 BRA `(.L_x_8) ;  /* 0x0000002000508947 */ /* 0x002fec0003800000 */
[----:B------:R-:W2:Y:S01]  /*0ac0*/  LDL.128 R4, [R1+0x80] ;  /* 0x0000800001047983 */ /* 0x000ea20000100c00 */
[----:B------:R-:W-:Y:S01]  /*0ad0*/  MOV R13, 0x3bbb989d ;  /* 0x3bbb989d000d7802 */ /* 0x000fe20000000f00 */
[----:B------:R-:W0:Y:S01]  /*0ae0*/  LDC.64 R18, c[0x0][0x398] ;  /* 0x0000e600ff127b82 */ /* 0x000e220000000a00 */
[----:B------:R-:W-:Y:S01]  /*0af0*/  MOV R14, 0x437c0000 ;  /* 0x437c0000000e7802 */ /* 0x000fe20000000f00 */
[----:B0-----:R-:W-:-:S04]  /*0b00*/  IMAD.WIDE R18, R2, 0x4, R18 ;  /* 0x0000000402127825 */ /* 0x001fc800078e0212 */
[C---:B--2---:R-:W-:Y:S01]  /*0b10*/  FMUL R22, R9.reuse, R4 ;  /* 0x0000000409167220 */ /* 0x044fe20000400000 */
[C---:B------:R-:W-:Y:S01]  /*0b20*/  FMUL R4, R9.reuse, R5 ;  /* 0x0000000509047220 */ /* 0x040fe20000400000 */
[C---:B------:R-:W-:Y:S01]  /*0b30*/  FMUL R20, R9.reuse, R6 ;  /* 0x0000000609147220 */ /* 0x040fe20000400000 */
[----:B------:R-:W-:Y:S01]  /*0b40*/  FMUL R24, R9, R7 ;  /* 0x0000000709187220 */ /* 0x000fe20000400000 */
[-C--:B------:R-:W-:Y:S01]  /*0b50*/  FFMA.SAT R15, R22, R13.reuse, 0.5 ;  /* 0x3f000000160f7423 */ /* 0x080fe2000000200d */
[-C--:B------:R-:W-:Y:S01]  /*0b60*/  FFMA.SAT R5, R4, R13.reuse, 0.5 ;  /* 0x3f00000004057423 */ /* 0x080fe2000000200d */
[----:B------:R-:W-:Y:S02]  /*0b70*/  FFMA.SAT R23, R20, R13, 0.5 ;  /* 0x3f00000014177423 */ /* 0x000fe4000000200d */
[-C--:B------:R-:W-:Y:S01]  /*0b80*/  FFMA.RM R15, R15, R14.reuse, 12582913 ;  /* 0x4b4000010f0f7423 */ /* 0x080fe2000000400e */
[-C--:B------:R-:W-:Y:S01]  /*0b90*/  FFMA.RM R16, R5, R14.reuse, 12582913 ;  /* 0x4b40000105107423 */ /* 0x080fe2000000400e */
[----:B------:R-:W-:-:S02]  /*0ba0*/  FFMA.RM R23, R23, R14, 12582913 ;  /* 0x4b40000117177423 */ /* 0x000fc4000000400e */
[----:B------:R-:W-:Y:S01]  /*0bb0*/  FADD R5, R15, -12583039 ;  /* 0xcb40007f0f057421 */ /* 0x000fe20000000000 */
[----:B------:R-:W-:-:S03]  /*0bc0*/  FADD R17, R16, -12583039 ;  /* 0xcb40007f10117421 */ /* 0x000fc60000000000 */
[----:B------:R-:W-:Y:S01]  /*0bd0*/  FFMA R5, R22, 1.4426950216293334961, -R5 ;  /* 0x3fb8aa3b16057823 */ /* 0x000fe20000000805 */
[----:B------:R-:W-:-:S03]  /*0be0*/  FFMA R17, R4, 1.4426950216293334961, -R17 ;  /* 0x3fb8aa3b04117823 */ /* 0x000fc60000000811 */
[----:B------:R-:W-:Y:S01]  /*0bf0*/  FFMA R25, R22, 1.925963033500011079e-08, R5 ;  /* 0x32a5706016197823 */ /* 0x000fe20000000005 */
[----:B------:R-:W-:Y:S01]  /*0c00*/  FFMA R26, R4, 1.925963033500011079e-08, R17 ;  /* 0x32a57060041a7823 */ /* 0x000fe20000000011 */
[----:B------:R-:W-:Y:S01]  /*0c10*/  FADD R17, R23, -12583039 ;  /* 0xcb40007f17117421 */ /* 0x000fe20000000000 */
[----:B------:R-:W2:Y:S01]  /*0c20*/  LDL.128 R4, [R1] ;  /* 0x0000000001047983 */ /* 0x000ea20000100c00 */
[----:B------:R-:W-:Y:S02]  /*0c30*/  FFMA.SAT R21, R24, R13, 0.5 ;  /* 0x3f00000018157423 */ /* 0x000fe4000000200d */
[C---:B------:R-:W-:Y:S02]  /*0c40*/  FFMA R17, R20.reuse, 1.4426950216293334961, -R17 ;  /* 0x3fb8aa3b14117823 */ /* 0x040fe40000000811 */
[----:B------:R-:W-:Y:S02]  /*0c50*/  FFMA.RM R21, R21, R14, 12582913 ;  /* 0x4b40000115157423 */ /* 0x000fe4000000400e */
[----:B------:R-:W-:-:S02]  /*0c60*/  FFMA R22, R20, 1.925963033500011079e-08, R17 ;  /* 0x32a5706014167823 */ /* 0x000fc40000000011 */
[----:B------:R-:W3:Y:S01]  /*0c70*/  LDG.E.CONSTANT R20, desc[UR8][R18.64] ;  /* 0x0000000812147981 */ /* 0x000ee2000c1e9900 */
[----:B------:R-:W-:-:S04]  /*0c80*/  FADD R17, R21, -12583039 ;  /* 0xcb40007f15117421 */ /* 0x000fc80000000000 */
[C---:B------:R-:W-:Y:S01]  /*0c90*/  FFMA R17, R24.reuse, 1.4426950216293334961, -R17 ;  /* 0x3fb8aa3b18117823 */ /* 0x040fe20000000811 */
[----:B------:R-:W0:Y:S03]  /*0ca0*/  MUFU.EX2 R25, R25 ;  /* 0x0000001900197308 */ /* 0x000e260000000800 */
[----:B------:R-:W-:-:S05]  /*0cb0*/  FFMA R27, R24, 1.925963033500011079e-08, R17 ;  /* 0x32a57060181b7823 */ /* 0x000fca0000000011 */
[----:B------:R-:W1:Y:S01]  /*0cc0*/  MUFU.EX2 R24, R26 ;  /* 0x0000001a00187308 */ /* 0x000e620000000800 */
[----:B------:R-:W-:Y:S02]  /*0cd0*/  SHF.L.U32 R28, R15, 0x17, RZ ;  /* 0x000000170f1c7819 */ /* 0x000fe400000006ff */
[----:B------:R-:W-:Y:S02]  /*0ce0*/  SHF.L.U32 R15, R16, 0x17, RZ ;  /* 0x00000017100f7819 */ /* 0x000fe400000006ff */
[----:B------:R-:W4:Y:S03]  /*0cf0*/  LDC.64 R16, c[0x0][0x3a0] ;  /* 0x0000e800ff107b82 */ /* 0x000f260000000a00 */
[----:B------:R-:W1:Y:S08]  /*0d00*/  MUFU.EX2 R22, R22 ;  /* 0x0000001600167308 */ /* 0x000e700000000800 */
[----:B------:R-:W1:Y:S01]  /*0d10*/  MUFU.EX2 R27, R27 ;  /* 0x0000001b001b7308 */ /* 0x000e620000000800 */
[----:B0-----:R-:W-:Y:S01]  /*0d20*/  FMUL R29, R28, R25 ;  /* 0x000000191c1d7220 */ /* 0x001fe20000400000 */
[----:B-1----:R-:W-:Y:S01]  /*0d30*/  FMUL R24, R15, R24 ;  /* 0x000000180f187220 */ /* 0x002fe20000400000 */
[----:B------:R-:W-:Y:S01]  /*0d40*/  SHF.L.U32 R15, R23, 0x17, RZ ;  /* 0x00000017170f7819 */ /* 0x000fe200000006ff */
[----:B------:R-:W3:Y:S01]  /*0d50*/  LDG.E.CONSTANT R26, desc[UR8][R18.64+0x8] ;  /* 0x00000808121a7981 */ /* 0x000ee2000c1e9900 */
[----:B------:R-:W-:-:S03]  /*0d60*/  SHF.L.U32 R28, R21, 0x17, RZ ;  /* 0x00000017151c7819 */ /* 0x000fc600000006ff */
[----:B------:R-:W-:Y:S02]  /*0d70*/  FMUL R15, R15, R22 ;  /* 0x000000160f0f7220 */ /* 0x000fe40000400000 */
[----:B------:R-:W3:Y:S01]  /*0d80*/  LDG.E.CONSTANT R22, desc[UR8][R18.64+0x4] ;  /* 0x0000040812167981 */ /* 0x000ee2000c1e9900 */
[----:B------:R-:W-:-:S03]  /*0d90*/  FMUL R21, R28, R27 ;  /* 0x0000001b1c157220 */ /* 0x000fc60000400000 */
[----:B------:R-:W3:Y:S01]  /*0da0*/  LDG.E.CONSTANT R28, desc[UR8][R18.64+0xc] ;  /* 0x00000c08121c7981 */ /* 0x000ee2000c1e9900 */
[----:B----4-:R-:W-:-:S04]  /*0db0*/  IMAD.WIDE R16, R2, 0x4, R16 ;  /* 0x0000000402107825 */ /* 0x010fc800078e0210 */
[----:B--2---:R-:W-:Y:S02]  /*0dc0*/  FMUL R25, R6, R15 ;  /* 0x0000000f06197220 */ /* 0x004fe40000400000 */
[----:B------:R-:W2:Y:S01]  /*0dd0*/  LDG.E.CONSTANT R15, desc[UR8][R16.64] ;  /* 0x00000008100f7981 */ /* 0x000ea2000c1e9900 */
[----:B------:R-:W-:Y:S01]  /*0de0*/  FMUL R23, R29, R4 ;  /* 0x000000041d177220 */ /* 0x000fe20000400000 */
[----:B------:R-:W-:Y:S02]  /*0df0*/  FMUL R7, R7, R21 ;  /* 0x0000001507077220 */ /* 0x000fe40000400000 */
[----:B------:R-:W4:Y:S01]  /*0e00*/  LDG.E.CONSTANT R21, desc[UR8][R16.64+0x8] ;  /* 0x0000080810157981 */ /* 0x000f22000c1e9900 */
[----:B---3--:R-:W-:-:S03]  /*0e10*/  FMUL R4, R9, R20 ;  /* 0x0000001409047220 */ /* 0x008fc60000400000 */
[----:B------:R-:W3:Y:S01]  /*0e20*/  LDG.E.CONSTANT R20, desc[UR8][R16.64+0x4] ;  /* 0x0000040810147981 */ /* 0x000ee2000c1e9900 */
[----:B------:R-:W-:-:S03]  /*0e30*/  FMUL R5, R5, R24 ;  /* 0x0000001805057220 */ /* 0x000fc60000400000 */
[----:B------:R-:W4:Y:S01]  /*0e40*/  LDG.E.CONSTANT R24, desc[UR8][R16.64+0xc] ;  /* 0x00000c0810187981 */ /* 0x000f22000c1e9900 */
[----:B-----5:R-:W-:Y:S01]  /*0e50*/  FFMA R4, R8, R4, R23 ;  /* 0x0000000408047223 */ /* 0x020fe20000000017 */
[----:B------:R-:W-:Y:S01]  /*0e60*/  ISETP.NE.AND P0, PT, R11, 0x4, PT ;  /* 0x000000040b00780c */ /* 0x000fe20003f05270 */
[C---:B------:R-:W-:Y:S01]  /*0e70*/  FMUL R6, R9.reuse, R26 ;  /* 0x0000001a09067220 */ /* 0x040fe20000400000 */
[----:B------:R-:W-:-:S03]  /*0e80*/  FMUL R22, R9, R22 ;  /* 0x0000001609167220 */ /* 0x000fc60000400000 */
[C---:B------:R-:W-:Y:S01]  /*0e90*/  FFMA R6, R8.reuse, R6, R25 ;  /* 0x0000000608067223 */ /* 0x040fe20000000019 */
[----:B------:R-:W-:Y:S01]  /*0ea0*/  FFMA R5, R8, R22, R5 ;  /* 0x0000001608057223 */ /* 0x000fe20000000005 */
[----:B------:R-:W-:-:S04]  /*0eb0*/  FMUL R28, R9, R28 ;  /* 0x0000001c091c7220 */ /* 0x000fc80000400000 */
[----:B------:R-:W-:-:S05]  /*0ec0*/  FFMA R7, R8, R28, R7 ;  /* 0x0000001c08077223 */ /* 0x000fca0000000007 */
[----:B------:R0:W-:Y:S01]  /*0ed0*/  STL.128 [R1], R4 ;  /* 0x0000000401007387 */ /* 0x0001e20000100c00 */
[----:B--2---:R-:W-:-:S04]  /*0ee0*/  FFMA R15, R15, R4, RZ ;  /* 0x000000040f0f7223 */ /* 0x004fc800000000ff */
[----:B---3--:R-:W-:-:S04]  /*0ef0*/  FFMA R20, R20, R5, R15 ;  /* 0x0000000514147223 */ /* 0x008fc8000000000f */
[----:B----4-:R-:W-:Y:S01]  /*0f00*/  FFMA R21, R21, R6, R20 ;  /* 0x0000000615157223 */ /* 0x010fe20000000014 */
[----:B------:R-:W-:-:S03]  /*0f10*/  MOV R20, 0x4 ;  /* 0x0000000400147802 */ /* 0x000fc60000000f00 */
[----:B------:R-:W-:Y:S01]  /*0f20*/  FFMA R15, R24, R7, R21 ;  /* 0x00000007180f7223 */ /* 0x000fe20000000015 */
[----:B0-----:R-:W-:Y:S06]  /*0f30*/  @!P0 BRA `(.L_x_8) ;  /* 0x0000001c00308947 */ /* 0x001fec0003800000 */
[----:B------:R-:W2:Y:S02]  /*0f40*/  LDL.128 R4, [R1+0x90] ;  /* 0x0000900001047983 */ /* 0x000ea40000100c00 */
[C---:B--2---:R-:W-:Y:S01]  /*0f50*/  FMUL R24, R9.reuse, R4 ;  /* 0x0000000409187220 */ /* 0x044fe20000400000 */
[C---:B------:R-:W-:Y:S01]  /*0f60*/  FMUL R22, R9.reuse, R5 ;  /* 0x0000000509167220 */ /* 0x040fe20000400000 */
[C---:B------:R-:W-:Y:S01]  /*0f70*/  FMUL R6, R9.reuse, R6 ;  /* 0x0000000609067220 */ /* 0x040fe20000400000 */
[----:B------:R-:W-:Y:S01]  /*0f80*/  FMUL R26, R9, R7 ;  /* 0x00000007091a7220 */ /* 0x000fe20000400000 */
[-C--:B------:R-:W-:Y:S02]  /*0f90*/  FFMA.SAT R21, R24, R13.reuse, 0.5 ;  /* 0x3f00000018157423 */ /* 0x080fe4000000200d */
[-C--:B------:R-:W-:Y:S02]  /*0fa0*/  FFMA.SAT R23, R6, R13.reuse, 0.5 ;  /* 0x3f00000006177423 */ /* 0x080fe4000000200d */
[-C--:B------:R-:W-:Y:S01]  /*0fb0*/  FFMA.RM R4, R21, R14.reuse, 12582913 ;  /* 0x4b40000115047423 */ /* 0x080fe2000000400e */
[----:B------:R-:W-:Y:S01]  /*0fc0*/  FFMA.SAT R21, R22, R13, 0.5 ;  /* 0x3f00000016157423 */ /* 0x000fe2000000200d */
[----:B------:R-:W-:-:S02]  /*0fd0*/  FFMA.RM R23, R23, R14, 12582913 ;  /* 0x4b40000117177423 */ /* 0x000fc4000000400e */
[----:B------:R-:W-:Y:S01]  /*0fe0*/  FADD R5, R4, -12583039 ;  /* 0xcb40007f04057421 */ /* 0x000fe20000000000 */
[-C--:B------:R-:W-:Y:S01]  /*0ff0*/  FFMA.RM R20, R21, R14.reuse, 12582913 ;  /* 0x4b40000115147423 */ /* 0x080fe2000000400e */
[----:B------:R-:W-:Y:S01]  /*1000*/  FFMA.SAT R21, R26, R13, 0.5 ;  /* 0x3f0000001a157423 */ /* 0x000fe2000000200d */
[----:B------:R-:W-:Y:S01]  /*1010*/  SHF.L.U32 R4, R4, 0x17, RZ ;  /* 0x0000001704047819 */ /* 0x000fe200000006ff */
[----:B------:R-:W-:Y:S01]  /*1020*/  FFMA R5, R24, 1.4426950216293334961, -R5 ;  /* 0x3fb8aa3b18057823 */ /* 0x000fe20000000805 */
[----:B------:R-:W-:Y:S01]  /*1030*/  FADD R7, R20, -12583039 ;  /* 0xcb40007f14077421 */ /* 0x000fe20000000000 */
[----:B------:R-:W-:Y:S02]  /*1040*/  FFMA.RM R21, R21, R14, 12582913 ;  /* 0x4b40000115157423 */ /* 0x000fe4000000400e */
[----:B------:R-:W-:Y:S01]  /*1050*/  FFMA R5, R24, 1.925963033500011079e-08, R5 ;  /* 0x32a5706018057823 */ /* 0x000fe20000000005 */
[C---:B------:R-:W-:Y:S01]  /*1060*/  FFMA R7, R22.reuse, 1.4426950216293334961, -R7 ;  /* 0x3fb8aa3b16077823 */ /* 0x040fe20000000807 */
[----:B------:R-:W-:Y:S01]  /*1070*/  FADD R27, R21, -12583039 ;  /* 0xcb40007f151b7421 */ /* 0x000fe20000000000 */
[----:B------:R-:W2:Y:S02]  /*1080*/  LDG.E.CONSTANT R24, desc[UR8][R18.64+0x10] ;  /* 0x0000100812187981 */ /* 0x000ea4000c1e9900 */
[----:B------:R-:W-:Y:S01]  /*1090*/  FFMA R25, R22, 1.925963033500011079e-08, R7 ;  /* 0x32a5706016197823 */ /* 0x000fe20000000007 */
[----:B------:R-:W0:Y:S01]  /*10a0*/  MUFU.EX2 R5, R5 ;  /* 0x0000000500057308 */ /* 0x000e220000000800 */
[----:B------:R-:W-:Y:S01]  /*10b0*/  FADD R7, R23, -12583039 ;  /* 0xcb40007f17077421 */ /* 0x000fe20000000000 */
[----:B------:R-:W-:Y:S01]  /*10c0*/  FFMA R29, R26, 1.4426950216293334961, -R27 ;  /* 0x3fb8aa3b1a1d7823 */ /* 0x000fe2000000081b */
[----:B------:R-:W3:Y:S02]  /*10d0*/  LDG.E.CONSTANT R22, desc[UR8][R18.64+0x14] ;  /* 0x0000140812167981 */ /* 0x000ee4000c1e9900 */
[----:B------:R-:W-:Y:S01]  /*10e0*/  FFMA R7, R6, 1.4426950216293334961, -R7 ;  /* 0x3fb8aa3b06077823 */ /* 0x000fe20000000807 */
[----:B------:R-:W-:-:S03]  /*10f0*/  FFMA R26, R26, 1.925963033500011079e-08, R29 ;  /* 0x32a570601a1a7823 */ /* 0x000fc6000000001d */
[----:B------:R-:W-:Y:S01]  /*1100*/  FFMA R27, R6, 1.925963033500011079e-08, R7 ;  /* 0x32a57060061b7823 */ /* 0x000fe20000000007 */
[----:B0-----:R-:W-:Y:S02]  /*1110*/  FMUL R29, R4, R5 ;  /* 0x00000005041d7220 */ /* 0x001fe40000400000 */
[----:B------:R-:W4:Y:S01]  /*1120*/  LDL.128 R4, [R1+0x10] ;  /* 0x0000100001047983 */ /* 0x000f220000100c00 */
[----:B------:R-:W0:Y:S01]  /*1130*/  MUFU.EX2 R25, R25 ;  /* 0x0000001900197308 */ /* 0x000e220000000800 */
[----:B------:R-:W-:-:S07]  /*1140*/  SHF.L.U32 R20, R20, 0x17, RZ ;  /* 0x0000001714147819 */ /* 0x000fce00000006ff */
[----:B------:R1:W5:Y:S01]  /*1150*/  MUFU.EX2 R28, R27 ;  /* 0x0000001b001c7308 */ /* 0x0003620000000800 */
[----:B------:R-:W-:Y:S01]  /*1160*/  SHF.L.U32 R23, R23, 0x17, RZ ;  /* 0x0000001717177819 */ /* 0x000fe200000006ff */
[----:B0-----:R-:W-:Y:S01]  /*1170*/  FMUL R20, R20, R25 ;  /* 0x0000001914147220 */ /* 0x001fe20000400000 */
[----:B-1----:R-:W3:Y:S04]  /*1180*/  LDG.E.CONSTANT R27, desc[UR8][R16.64+0x18] ;  /* 0x00001808101b7981 */ /* 0x002ee8000c1e9900 */
[----:B------:R-:W3:Y:S01]  /*1190*/  LDG.E.CONSTANT R25, desc[UR8][R16.64+0x14] ;  /* 0x0000140810197981 */ /* 0x000ee2000c1e9900 */
[----:B-----5:R-:W-:Y:S01]  /*11a0*/  FMUL R23, R23, R28 ;  /* 0x0000001c17177220 */ /* 0x020fe20000400000 */
[----:B------:R-:W-:Y:S02]  /*11b0*/  SHF.L.U32 R28, R21, 0x17, RZ ;  /* 0x00000017151c7819 */ /* 0x000fe400000006ff */
[----:B------:R-:W5:Y:S01]  /*11c0*/  LDG.E.CONSTANT R21, desc[UR8][R18.64+0x1c] ;  /* 0x00001c0812157981 */ /* 0x000f62000c1e9900 */
[----:B----4-:R-:W-:-:S03]  /*11d0*/  FMUL R5, R5, R20 ;  /* 0x0000001405057220 */ /* 0x010fc60000400000 */
[----:B------:R-:W4:Y:S01]  /*11e0*/  LDG.E.CONSTANT R20, desc[UR8][R18.64+0x18] ;  /* 0x0000180812147981 */ /* 0x000f22000c1e9900 */
[----:B------:R-:W-:Y:S01]  /*11f0*/  FMUL R29, R29, R4 ;  /* 0x000000041d1d7220 */ /* 0x000fe20000400000 */
[C---:B--2---:R-:W-:Y:S02]  /*1200*/  FMUL R4, R9.reuse, R24 ;  /* 0x0000001809047220 */ /* 0x044fe40000400000 */
[----:B------:R-:W2:Y:S01]  /*1210*/  LDG.E.CONSTANT R24, desc[UR8][R16.64+0x10] ;  /* 0x0000100810187981 */ /* 0x000ea2000c1e9900 */
[----:B---3--:R-:W-:-:S04]  /*1220*/  FMUL R22, R9, R22 ;  /* 0x0000001609167220 */ /* 0x008fc80000400000 */
[----:B------:R-:W-:Y:S02]  /*1230*/  FFMA R5, R8, R22, R5 ;  /* 0x0000001608057223 */ /* 0x000fe40000000005 */
[----:B------:R-:W3:Y:S01]  /*1240*/  LDG.E.CONSTANT R22, desc[UR8][R16.64+0x1c] ;  /* 0x00001c0810167981 */ /* 0x000ee2000c1e9900 */
[----:B------:R-:W0:Y:S01]  /*1250*/  MUFU.EX2 R26, R26 ;  /* 0x0000001a001a7308 */ /* 0x000e220000000800 */
[----:B------:R-:W-:Y:S01]  /*1260*/  FMUL R23, R6, R23 ;  /* 0x0000001706177220 */ /* 0x000fe20000400000 */
[----:B------:R-:W-:Y:S01]  /*1270*/  FFMA R4, R8, R4, R29 ;  /* 0x0000000408047223 */ /* 0x000fe2000000001d */
[----:B0-----:R-:W-:-:S04]  /*1280*/  FMUL R28, R28, R26 ;  /* 0x0000001a1c1c7220 */ /* 0x001fc80000400000 */
[----:B------:R-:W-:Y:S01]  /*1290*/  FMUL R7, R7, R28 ;  /* 0x0000001c07077220 */ /* 0x000fe20000400000 */
[----:B------:R-:W-:Y:S01]  /*12a0*/  ISETP.NE.AND P0, PT, R11, 0x8, PT ;  /* 0x000000080b00780c */ /* 0x000fe20003f05270 */
[C---:B----4-:R-:W-:Y:S01]  /*12b0*/  FMUL R6, R9.reuse, R20 ;  /* 0x0000001409067220 */ /* 0x050fe20000400000 */
[----:B-----5:R-:W-:-:S03]  /*12c0*/  FMUL R20, R9, R21 ;  /* 0x0000001509147220 */ /* 0x020fc60000400000 */
[C---:B------:R-:W-:Y:S01]  /*12d0*/  FFMA R6, R8.reuse, R6, R23 ;  /* 0x0000000608067223 */ /* 0x040fe20000000017 */
[----:B------:R-:W-:-:S05]  /*12e0*/  FFMA R7, R8, R20, R7 ;  /* 0x0000001408077223 */ /* 0x000fca0000000007 */
[----:B------:R0:W-:Y:S01]  /*12f0*/  STL.128 [R1+0x10], R4 ;  /* 0x0000100401007387 */ /* 0x0001e20000100c00 */
[----:B--2---:R-:W-:-:S04]  /*1300*/  FFMA R20, R24, R4, R15 ;  /* 0x0000000418147223 */ /* 0x004fc8000000000f */
[----:B------:R-:W-:-:S04]  /*1310*/  FFMA R20, R25, R5, R20 ;  /* 0x0000000519147223 */ /* 0x000fc80000000014 */
[----:B------:R-:W-:Y:S01]  /*1320*/  FFMA R27, R27, R6, R20 ;  /* 0x000000061b1b7223 */ /* 0x000fe20000000014 */
[----:B------:R-:W-:-:S03]  /*1330*/  HFMA2 R20, -RZ, RZ, 0, 4.76837158203125e-07 ;  /* 0x00000008ff147431 */ /* 0x000fc600000001ff */
[----:B---3--:R-:W-:Y:S01]  /*1340*/  FFMA R15, R22, R7, R27 ;  /* 0x00000007160f7223 */ /* 0x008fe2000000001b */
[----:B------:R-:W-:Y:S06]  /*1350*/  @!P0 BRA `(.L_x_8) ;  /* 0x0000001800288947 */ /* 0x000fec0003800000 */
[----:B0-----:R-:W2:Y:S02]  /*1360*/  LDL.128 R4, [R1+0xa0] ;  /* 0x0000a00001047983 */ /* 0x001ea40000100c00 */
        /* <DEDUP_REMOVED lines=62> */
[----:B------:R-:W-:-:S03]  /*1750*/  MOV R20, 0xc ;  /* 0x0000000c00147802 */ /* 0x000fc60000000f00 */
[----:B---3--:R-:W-:Y:S01]  /*1760*/  FFMA R15, R22, R7, R27 ;  /* 0x00000007160f7223 */ /* 0x008fe2000000001b */
[----:B------:R-:W-:Y:S06]  /*1770*/  @!P0 BRA `(.L_x_8) ;  /* 0x0000001400208947 */ /* 0x000fec0003800000 */
[----:B-1----:R-:W2:Y:S02]  /*1780*/  LDL.128 R4, [R1+0xb0] ;  /* 0x0000b00001047983 */ /* 0x002ea40000100c00 */
        /* <DEDUP_REMOVED lines=65> */
[----:B----4-:R-:W2:Y:S02]  /*1ba0*/  LDL.128 R4, [R1+0xc0] ;  /* 0x0000c00001047983 */ /* 0x010ea40000100c00 */
        /* <DEDUP_REMOVED lines=62> */
[----:B------:R-:W-:-:S03]  /*1f90*/  HFMA2 R20, -RZ, RZ, 0, 1.1920928955078125e-06 ;  /* 0x00000014ff147431 */ /* 0x000fc600000001ff */
        /* <DEDUP_REMOVED lines=134> */
[----:B0-----:R-:W2:Y:S04]  /*2800*/  LDL.128 R4, [R1+0xf0] ;  /* 0x0000f00001047983 */ /* 0x001ea80000100c00 */
[----:B------:R-:W3:Y:S01]  /*2810*/  LDG.E.CONSTANT R28, desc[UR8][R18.64+0x74] ;  /* 0x00007408121c7981 */ /* 0x000ee2000c1e9900 */
[C---:B--2---:R-:W-:Y:S01]  /*2820*/  FMUL R4, R9.reuse, R4 ;  /* 0x0000000409047220 */ /* 0x044fe20000400000 */
[C---:B------:R-:W-:Y:S01]  /*2830*/  FMUL R22, R9.reuse, R5 ;  /* 0x0000000509167220 */ /* 0x040fe20000400000 */
[C---:B------:R-:W-:Y:S01]  /*2840*/  FMUL R6, R9.reuse, R6 ;  /* 0x0000000609067220 */ /* 0x040fe20000400000 */
[----:B------:R-:W-:Y:S01]  /*2850*/  FMUL R20, R9, R7 ;  /* 0x0000000709147220 */ /* 0x000fe20000400000 */
[-C--:B------:R-:W-:Y:S01]  /*2860*/  FFMA.SAT R5, R4, R13.reuse, 0.5 ;  /* 0x3f00000004057423 */ /* 0x080fe2000000200d */
[-C--:B------:R-:W-:Y:S01]  /*2870*/  FFMA.SAT R21, R22, R13.reuse, 0.5 ;  /* 0x3f00000016157423 */ /* 0x080fe2000000200d */
[-C--:B------:R-:W-:Y:S01]  /*2880*/  FFMA.SAT R7, R6, R13.reuse, 0.5 ;  /* 0x3f00000006077423 */ /* 0x080fe2000000200d */
[----:B------:R-:W-:Y:S01]  /*2890*/  FFMA.SAT R23, R20, R13, 0.5 ;  /* 0x3f00000014177423 */ /* 0x000fe2000000200d */
[-C--:B------:R-:W-:Y:S01]  /*28a0*/  FFMA.RM R13, R5, R14.reuse, 12582913 ;  /* 0x4b400001050d7423 */ /* 0x080fe2000000400e */
[-C--:B------:R-:W-:Y:S01]  /*28b0*/  FFMA.RM R21, R21, R14.reuse, 12582913 ;  /* 0x4b40000115157423 */ /* 0x080fe2000000400e */
[-C--:B------:R-:W-:Y:S01]  /*28c0*/  FFMA.RM R24, R7, R14.reuse, 12582913 ;  /* 0x4b40000107187423 */ /* 0x080fe2000000400e */
[----:B------:R-:W-:Y:S01]  /*28d0*/  FFMA.RM R23, R23, R14, 12582913 ;  /* 0x4b40000117177423 */ /* 0x000fe2000000400e */
[----:B------:R-:W-:Y:S01]  /*28e0*/  FADD R5, R13, -12583039 ;  /* 0xcb40007f0d057421 */ /* 0x000fe20000000000 */
[----:B------:R-:W-:Y:S01]  /*28f0*/  FADD R7, R21, -12583039 ;  /* 0xcb40007f15077421 */ /* 0x000fe20000000000 */
[----:B------:R-:W-:-:S02]  /*2900*/  FADD R25, R24, -12583039 ;  /* 0xcb40007f18197421 */ /* 0x000fc40000000000 */
[----:B------:R-:W-:Y:S01]  /*2910*/  FFMA R5, R4, 1.4426950216293334961, -R5 ;  /* 0x3fb8aa3b04057823 */ /* 0x000fe20000000805 */
[----:B------:R-:W-:Y:S01]  /*2920*/  FFMA R7, R22, 1.4426950216293334961, -R7 ;  /* 0x3fb8aa3b16077823 */ /* 0x000fe20000000807 */
[----:B------:R-:W-:Y:S02]  /*2930*/  FFMA R27, R6, 1.4426950216293334961, -R25 ;  /* 0x3fb8aa3b061b7823 */ /* 0x000fe40000000819 */
[----:B------:R-:W-:Y:S01]  /*2940*/  FFMA R25, R4, 1.925963033500011079e-08, R5 ;  /* 0x32a5706004197823 */ /* 0x000fe20000000005 */
[----:B------:R-:W-:Y:S01]  /*2950*/  FFMA R29, R22, 1.925963033500011079e-08, R7 ;  /* 0x32a57060161d7823 */ /* 0x000fe20000000007 */
[----:B------:R-:W-:Y:S02]  /*2960*/  FFMA R14, R6, 1.925963033500011079e-08, R27 ;  /* 0x32a57060060e7823 */ /* 0x000fe4000000001b */
[----:B------:R-:W2:Y:S01]  /*2970*/  LDL.128 R4, [R1+0x70] ;  /* 0x0000700001047983 */ /* 0x000ea20000100c00 */
[----:B------:R-:W0:Y:S01]  /*2980*/  MUFU.EX2 R22, R29 ;  /* 0x0000001d00167308 */ /* 0x000e220000000800 */
[----:B------:R-:W-:-:S02]  /*2990*/  SHF.L.U32 R21, R21, 0x17, RZ ;  /* 0x0000001715157819 */ /* 0x000fc400000006ff */
[----:B------:R-:W-:Y:S02]  /*29a0*/  SHF.L.U32 R26, R13, 0x17, RZ ;  /* 0x000000170d1a7819 */ /* 0x000fe400000006ff */
[----:B------:R-:W-:Y:S02]  /*29b0*/  SHF.L.U32 R27, R24, 0x17, RZ ;  /* 0x00000017181b7819 */ /* 0x000fe400000006ff */
[----:B------:R-:W4:Y:S01]  /*29c0*/  LDG.E.CONSTANT R24, desc[UR8][R16.64+0x70] ;  /* 0x0000700810187981 */ /* 0x000f22000c1e9900 */
[----:B------:R-:W1:Y:S08]  /*29d0*/  MUFU.EX2 R25, R25 ;  /* 0x0000001900197308 */ /* 0x000e700000000800 */
[----:B------:R-:W5:Y:S01]  /*29e0*/  MUFU.EX2 R14, R14 ;  /* 0x0000000e000e7308 */ /* 0x000f620000000800 */
[----:B0-----:R-:W-:Y:S01]  /*29f0*/  FMUL R22, R21, R22 ;  /* 0x0000001615167220 */ /* 0x001fe20000400000 */
[----:B-1----:R-:W-:-:S02]  /*2a00*/  FMUL R13, R26, R25 ;  /* 0x000000191a0d7220 */ /* 0x002fc40000400000 */
[----:B------:R-:W4:Y:S04]  /*2a10*/  LDG.E.CONSTANT R26, desc[UR8][R18.64+0x78] ;  /* 0x00007808121a7981 */ /* 0x000f28000c1e9900 */
[----:B------:R-:W4:Y:S01]  /*2a20*/  LDG.E.CONSTANT R25, desc[UR8][R16.64+0x7c] ;  /* 0x00007c0810197981 */ /* 0x000f22000c1e9900 */
[----:B-----5:R-:W-:-:S03]  /*2a30*/  FMUL R21, R27, R14 ;  /* 0x0000000e1b157220 */ /* 0x020fc60000400000 */
[----:B------:R-:W5:Y:S04]  /*2a40*/  LDG.E.CONSTANT R14, desc[UR8][R18.64+0x70] ;  /* 0x00007008120e7981 */ /* 0x000f68000c1e9900 */
[----:B------:R0:W5:Y:S01]  /*2a50*/  LDG.E.CONSTANT R27, desc[UR8][R18.64+0x7c] ;  /* 0x00007c08121b7981 */ /* 0x000162000c1e9900 */
[----:B--2---:R-:W-:-:S03]  /*2a60*/  FMUL R29, R13, R4 ;  /* 0x000000040d1d7220 */ /* 0x004fc60000400000 */
[----:B------:R-:W2:Y:S01]  /*2a70*/  LDG.E.CONSTANT R13, desc[UR8][R16.64+0x74] ;  /* 0x00007408100d7981 */ /* 0x000ea2000c1e9900 */
[----:B------:R-:W-:-:S03]  /*2a80*/  FMUL R5, R5, R22 ;  /* 0x0000001605057220 */ /* 0x000fc60000400000 */
[----:B------:R-:W2:Y:S01]  /*2a90*/  LDG.E.CONSTANT R22, desc[UR8][R16.64+0x78] ;  /* 0x0000780810167981 */ /* 0x000ea2000c1e9900 */
[----:B------:R-:W-:-:S04]  /*2aa0*/  FADD R4, R23, -12583039 ;  /* 0xcb40007f17047421 */ /* 0x000fc80000000000 */
[----:B------:R-:W-:-:S04]  /*2ab0*/  FFMA R4, R20, 1.4426950216293334961, -R4 ;  /* 0x3fb8aa3b14047823 */ /* 0x000fc80000000804 */
[----:B------:R-:W-:-:S06]  /*2ac0*/  FFMA R20, R20, 1.925963033500011079e-08, R4 ;  /* 0x32a5706014147823 */ /* 0x000fcc0000000004 */
[----:B------:R-:W1:Y:S01]  /*2ad0*/  MUFU.EX2 R20, R20 ;  /* 0x0000001400147308 */ /* 0x000e620000000800 */
[----:B------:R-:W-:Y:S01]  /*2ae0*/  SHF.L.U32 R23, R23, 0x17, RZ ;  /* 0x0000001717177819 */ /* 0x000fe200000006ff */
[----:B------:R-:W-:Y:S01]  /*2af0*/  FMUL R21, R6, R21 ;  /* 0x0000001506157220 */ /* 0x000fe20000400000 */
[C---:B---3--:R-:W-:Y:S01]  /*2b00*/  FMUL R28, R9.reuse, R28 ;  /* 0x0000001c091c7220 */ /* 0x048fe20000400000 */
[----:B----4-:R-:W-:-:S03]  /*2b10*/  FMUL R6, R9, R26 ;  /* 0x0000001a09067220 */ /* 0x010fc60000400000 */
[----:B------:R-:W-:Y:S01]  /*2b20*/  FFMA R5, R8, R28, R5 ;  /* 0x0000001c08057223 */ /* 0x000fe20000000005 */
[----:B-1----:R-:W-:-:S04]  /*2b30*/  FMUL R4, R23, R20 ;  /* 0x0000001417047220 */ /* 0x002fc80000400000 */
[----:B0-----:R-:W-:Y:S01]  /*2b40*/  FMUL R18, R7, R4 ;  /* 0x0000000407127220 */ /* 0x001fe20000400000 */
[C---:B-----5:R-:W-:Y:S01]  /*2b50*/  FMUL R4, R9.reuse, R14 ;  /* 0x0000000e09047220 */ /* 0x060fe20000400000 */
[----:B------:R-:W-:Y:S01]  /*2b60*/  FMUL R7, R9, R27 ;  /* 0x0000001b09077220 */ /* 0x000fe20000400000 */
[C---:B------:R-:W-:Y:S02]  /*2b70*/  FFMA R6, R8.reuse, R6, R21 ;  /* 0x0000000608067223 */ /* 0x040fe40000000015 */
[C---:B------:R-:W-:Y:S01]  /*2b80*/  FFMA R4, R8.reuse, R4, R29 ;  /* 0x0000000408047223 */ /* 0x040fe2000000001d */
[----:B------:R-:W-:-:S05]  /*2b90*/  FFMA R7, R8, R7, R18 ;  /* 0x0000000708077223 */ /* 0x000fca0000000012 */
[----:B------:R3:W-:Y:S01]  /*2ba0*/  STL.128 [R1+0x70], R4 ;  /* 0x0000700401007387 */ /* 0x0007e20000100c00 */
[----:B------:R-:W-:Y:S01]  /*2bb0*/  FFMA R14, R24, R4, R15 ;  /* 0x00000004180e7223 */ /* 0x000fe2000000000f */
[----:B------:R-:W-:-:S03]  /*2bc0*/  HFMA2 R20, -RZ, RZ, 0, 1.9073486328125e-06 ;  /* 0x00000020ff147431 */ /* 0x000fc600000001ff */
[----:B--2---:R-:W-:-:S04]  /*2bd0*/  FFMA R13, R13, R5, R14 ;  /* 0x000000050d0d7223 */ /* 0x004fc8000000000e */
[----:B------:R-:W-:-:S04]  /*2be0*/  FFMA R14, R22, R6, R13 ;  /* 0x00000006160e7223 */ /* 0x000fc8000000000d */
[----:B---3--:R-:W-:-:S07]  /*2bf0*/  FFMA R15, R25, R7, R14 ;  /* 0x00000007190f7223 */ /* 0x008fce000000000e */
.L_x_8:
[----:B------:R-:W-:-:S13]  /*2c00*/  ISETP.NE.AND P0, PT, R12, RZ, PT ;  /* 0x000000ff0c00720c */ /* 0x000fda0003f05270 */
[----:B------:R-:W-:Y:S05]  /*2c10*/  @!P0 BRA `(.L_x_9) ;  /* 0x0000000400048947 */ /* 0x000fea0003800000 */
[C---:B------:R-:W-:Y:S01]  /*2c20*/  LEA R13, R20.reuse, R1, 0x2 ;  /* 0x00000001140d7211 */ /* 0x040fe200078e10ff */
[----:B01--4-:R-:W0:Y:S04]  /*2c30*/  LDC.64 R4, c[0x0][0x398] ;  /* 0x0000e600ff047b82 */ /* 0x013e280000000a00 */
[----:B------:R-:W2:Y:S01]  /*2c40*/  LDL R16, [R13+0x80] ;  /* 0x000080000d107983 */ /* 0x000ea20000100800 */
[----:B------:R-:W-:-:S03]  /*2c50*/  IADD3 R19, PT, PT, R20, R2, RZ ;  /* 0x0000000214137210 */ /* 0x000fc60007ffe0ff */
[----:B------:R-:W1:Y:S01]  /*2c60*/  LDC.64 R6, c[0x0][0x3a0] ;  /* 0x0000e800ff067b82 */ /* 0x000e620000000a00 */
[----:B------:R-:W3:Y:S01]  /*2c70*/  LDL R17, [R13] ;  /* 0x000000000d117983 */ /* 0x000ee20000100800 */
[----:B0-----:R-:W-:-:S05]  /*2c80*/  IMAD.WIDE R4, R19, 0x4, R4 ;  /* 0x0000000413047825 */ /* 0x001fca00078e0204 */
[----:B------:R-:W4:Y:S01]  /*2c90*/  LDG.E.CONSTANT R18, desc[UR8][R4.64] ;  /* 0x0000000804127981 */ /* 0x000f22000c1e9900 */
[----:B-1----:R-:W-:-:S05]  /*2ca0*/  IMAD.WIDE R6, R19, 0x4, R6 ;  /* 0x0000000413067825 */ /* 0x002fca00078e0206 */
[----:B------:R-:W3:Y:S01]  /*2cb0*/  LDG.E.CONSTANT R20, desc[UR8][R6.64] ;  /* 0x0000000806147981 */ /* 0x000ee2000c1e9900 */
[----:B------:R-:W-:Y:S02]  /*2cc0*/  MOV R14, 0x3bbb989d ;  /* 0x3bbb989d000e7802 */ /* 0x000fe40000000f00 */
[----:B------:R-:W-:Y:S01]  /*2cd0*/  ISETP.NE.AND P0, PT, R12, 0x1, PT ;  /* 0x000000010c00780c */ /* 0x000fe20003f05270 */
[----:B--2---:R-:W-:Y:S01]  /*2ce0*/  FMUL R19, R9, R16 ;  /* 0x0000001009137220 */ /* 0x004fe20000400000 */
[----:B------:R-:W-:-:S03]  /*2cf0*/  HFMA2 R16, -RZ, RZ, 3.7421875, 0 ;  /* 0x437c0000ff107431 */ /* 0x000fc600000001ff */
[----:B------:R-:W-:-:S04]  /*2d00*/  FFMA.SAT R21, R19, R14, 0.5 ;  /* 0x3f00000013157423 */ /* 0x000fc8000000200e */
[----:B------:R-:W-:-:S04]  /*2d10*/  FFMA.RM R21, R21, R16, 12582913 ;  /* 0x4b40000115157423 */ /* 0x000fc80000004010 */
[----:B------:R-:W-:-:S04]  /*2d20*/  FADD R22, R21, -12583039 ;  /* 0xcb40007f15167421 */ /* 0x000fc80000000000 */
[----:B------:R-:W-:-:S04]  /*2d30*/  FFMA R22, R19, 1.4426950216293334961, -R22 ;  /* 0x3fb8aa3b13167823 */ /* 0x000fc80000000816 */
[----:B------:R-:W-:-:S06]  /*2d40*/  FFMA R22, R19, 1.925963033500011079e-08, R22 ;  /* 0x32a5706013167823 */ /* 0x000fcc0000000016 */
[----:B------:R-:W0:Y:S01]  /*2d50*/  MUFU.EX2 R22, R22 ;  /* 0x0000001600167308 */ /* 0x000e220000000800 */
[----:B------:R-:W-:Y:S01]  /*2d60*/  SHF.L.U32 R21, R21, 0x17, RZ ;  /* 0x0000001715157819 */ /* 0x000fe200000006ff */
[----:B----4-:R-:W-:-:S04]  /*2d70*/  FMUL R19, R9, R18 ;  /* 0x0000001209137220 */ /* 0x010fc80000400000 */
[----:B0-----:R-:W-:-:S04]  /*2d80*/  FMUL R24, R21, R22 ;  /* 0x0000001615187220 */ /* 0x001fc80000400000 */
[----:B---3--:R-:W-:-:S04]  /*2d90*/  FMUL R17, R24, R17 ;  /* 0x0000001118117220 */ /* 0x008fc80000400000 */
[----:B-----5:R-:W-:-:S05]  /*2da0*/  FFMA R18, R8, R19, R17 ;  /* 0x0000001308127223 */ /* 0x020fca0000000011 */
[----:B------:R2:W-:Y:S01]  /*2db0*/  STL [R13], R18 ;  /* 0x000000120d007387 */ /* 0x0005e20000100800 */
[----:B------:R-:W-:Y:S01]  /*2dc0*/  FFMA R15, R20, R18, R15 ;  /* 0x00000012140f7223 */ /* 0x000fe2000000000f */
[----:B------:R-:W-:Y:S06]  /*2dd0*/  @!P0 BRA `(.L_x_9) ;  /* 0x0000000000948947 */ /* 0x000fec0003800000 */
[----:B------:R-:W-:Y:S01]  /*2de0*/  ISETP.NE.AND P0, PT, R12, 0x2, PT ;  /* 0x000000020c00780c */ /* 0x000fe20003f05270 */
[----:B------:R-:W3:Y:S04]  /*2df0*/  LDL R26, [R13+0x84] ;  /* 0x000084000d1a7983 */ /* 0x000ee80000100800 */
[----:B--2---:R-:W2:Y:S04]  /*2e00*/  LDG.E.CONSTANT R18, desc[UR8][R4.64+0x4] ;  /* 0x0000040804127981 */ /* 0x004ea8000c1e9900 */
[----:B------:R-:W4:Y:S04]  /*2e10*/  LDL R17, [R13+0x4] ;  /* 0x000004000d117983 */ /* 0x000f280000100800 */
[----:B------:R-:W5:Y:S04]  /*2e20*/  @P0 LDL R28, [R13+0x88] ;  /* 0x000088000d1c0983 */ /* 0x000f680000100800 */
[----:B------:R0:W4:Y:S04]  /*2e30*/  @P0 LDG.E.CONSTANT R22, desc[UR8][R4.64+0x8] ;  /* 0x0000080804160981 */ /* 0x000128000c1e9900 */
[----:B------:R-:W4:Y:S04]  /*2e40*/  @P0 LDL R19, [R13+0x8] ;  /* 0x000008000d130983 */ /* 0x000f280000100800 */
[----:B------:R-:W4:Y:S04]  /*2e50*/  LDG.E.CONSTANT R20, desc[UR8][R6.64+0x4] ;  /* 0x0000040806147981 */ /* 0x000f28000c1e9900 */
[----:B------:R-:W4:Y:S01]  /*2e60*/  @P0 LDG.E.CONSTANT R24, desc[UR8][R6.64+0x8] ;  /* 0x0000080806180981 */ /* 0x000f22000c1e9900 */
[----:B---3--:R-:W-:-:S04]  /*2e70*/  FMUL R25, R9, R26 ;  /* 0x0000001a09197220 */ /* 0x008fc80000400000 */
[----:B------:R-:W-:Y:S01]  /*2e80*/  FFMA.SAT R23, R25, R14, 0.5 ;  /* 0x3f00000019177423 */ /* 0x000fe2000000200e */
[----:B-----5:R-:W-:-:S03]  /*2e90*/  @P0 FMUL R21, R9, R28 ;  /* 0x0000001c09150220 */ /* 0x020fc60000400000 */
[----:B------:R-:W-:Y:S01]  /*2ea0*/  FFMA.RM R23, R23, R16, 12582913 ;  /* 0x4b40000117177423 */ /* 0x000fe20000004010 */
[----:B------:R-:W-:-:S04]  /*2eb0*/  @P0 FFMA.SAT R27, R21, R14, 0.5 ;  /* 0x3f000000151b0423 */ /* 0x000fc8000000200e */
[----:B------:R-:W-:Y:S01]  /*2ec0*/  @P0 FFMA.RM R16, R27, R16, 12582913 ;  /* 0x4b4000011b100423 */ /* 0x000fe20000004010 */
[----:B------:R-:W-:-:S03]  /*2ed0*/  FADD R14, R23, -12583039 ;  /* 0xcb40007f170e7421 */ /* 0x000fc60000000000 */
[----:B0-----:R-:W-:Y:S01]  /*2ee0*/  @P0 FADD R4, R16, -12583039 ;  /* 0xcb40007f10040421 */ /* 0x001fe20000000000 */
[----:B------:R-:W-:-:S03]  /*2ef0*/  FFMA R14, R25, 1.4426950216293334961, -R14 ;  /* 0x3fb8aa3b190e7823 */ /* 0x000fc6000000080e */
[----:B------:R-:W-:Y:S01]  /*2f00*/  @P0 FFMA R4, R21, 1.4426950216293334961, -R4 ;  /* 0x3fb8aa3b15040823 */ /* 0x000fe20000000804 */
[----:B------:R-:W-:-:S03]  /*2f10*/  FFMA R14, R25, 1.925963033500011079e-08, R14 ;  /* 0x32a57060190e7823 */ /* 0x000fc6000000000e */
[----:B------:R-:W-:-:S03]  /*2f20*/  @P0 FFMA R21, R21, 1.925963033500011079e-08, R4 ;  /* 0x32a5706015150823 */ /* 0x000fc60000000004 */
[----:B------:R-:W0:Y:S08]  /*2f30*/  MUFU.EX2 R14, R14 ;  /* 0x0000000e000e7308 */ /* 0x000e300000000800 */
[----:B------:R-:W1:Y:S01]  /*2f40*/  @P0 MUFU.EX2 R21, R21 ;  /* 0x0000001500150308 */ /* 0x000e620000000800 */
[----:B------:R-:W-:Y:S02]  /*2f50*/  SHF.L.U32 R23, R23, 0x17, RZ ;  /* 0x0000001717177819 */ /* 0x000fe400000006ff */
[----:B------:R-:W-:Y:S01]  /*2f60*/  @P0 SHF.L.U32 R16, R16, 0x17, RZ ;  /* 0x0000001710100819 */ /* 0x000fe200000006ff */
[C---:B--2---:R-:W-:Y:S01]  /*2f70*/  FMUL R5, R9.reuse, R18 ;  /* 0x0000001209057220 */ /* 0x044fe20000400000 */
[----:B----4-:R-:W-:Y:S01]  /*2f80*/  @P0 FMUL R9, R9, R22 ;  /* 0x0000001609090220 */ /* 0x010fe20000400000 */
[----:B0-----:R-:W-:-:S04]  /*2f90*/  FMUL R4, R23, R14 ;  /* 0x0000000e17047220 */ /* 0x001fc80000400000 */
[----:B------:R-:W-:Y:S01]  /*2fa0*/  FMUL R17, R4, R17 ;  /* 0x0000001104117220 */ /* 0x000fe20000400000 */
[----:B-1----:R-:W-:-:S04]  /*2fb0*/  @P0 FMUL R16, R16, R21 ;  /* 0x0000001510100220 */ /* 0x002fc80000400000 */
[----:B------:R-:W-:Y:S01]  /*2fc0*/  @P0 FMUL R16, R16, R19 ;  /* 0x0000001310100220 */ /* 0x000fe20000400000 */
[----:B------:R-:W-:-:S03]  /*2fd0*/  FFMA R4, R8, R5, R17 ;  /* 0x0000000508047223 */ /* 0x000fc60000000011 */
[----:B------:R-:W-:Y:S02]  /*2fe0*/  @P0 FFMA R16, R8, R9, R16 ;  /* 0x0000000908100223 */ /* 0x000fe40000000010 */
[----:B------:R3:W-:Y:S04]  /*2ff0*/  STL [R13+0x4], R4 ;  /* 0x000004040d007387 */ /* 0x0007e80000100800 */
[----:B------:R3:W-:Y:S01]  /*3000*/  @P0 STL [R13+0x8], R16 ;  /* 0x000008100d000387 */ /* 0x0007e20000100800 */
[----:B------:R-:W-:-:S04]  /*3010*/  FFMA R15, R20, R4, R15 ;  /* 0x00000004140f7223 */ /* 0x000fc8000000000f */
[----:B------:R-:W-:-:S07]  /*3020*/  @P0 FFMA R15, R24, R16, R15 ;  /* 0x00000010180f0223 */ /* 0x000fce000000000f */
.L_x_9:
[----:B01-34-:R-:W0:Y:S01]  /*3030*/  LDC.64 R4, c[0x0][0x3a8] ;  /* 0x0000ea00ff047b82 */ /* 0x01be220000000a00 */
[----:B------:R-:W-:-:S04]  /*3040*/  IADD3 R10, PT, PT, R10, 0x1, RZ ;  /* 0x000000010a0a7810 */ /* 0x000fc80007ffe0ff */
[----:B------:R-:W-:-:S03]  /*3050*/  ISETP.NE.AND P0, PT, R10, RZ, PT ;  /* 0x000000ff0a00720c */ /* 0x000fc60003f05270 */
[----:B------:R-:W1:Y:S01]  /*3060*/  LDC.64 R6, c[0x0][0x3b8] ;  /* 0x0000ee00ff067b82 */ /* 0x000e620000000a00 */
[----:B0-----:R-:W-:-:S05]  /*3070*/  IMAD.WIDE R4, R3, 0x4, R4 ;  /* 0x0000000403047825 */ /* 0x001fca00078e0204 */
[----:B------:R0:W-:Y:S01]  /*3080*/  STG.E desc[UR8][R4.64], R15 ;  /* 0x0000000f04007986 */ /* 0x0001e2000c101908 */
[----:B-1----:R-:W-:Y:S02]  /*3090*/  IADD3 R2, PT, PT, R2, R7, RZ ;  /* 0x0000000702027210 */ /* 0x002fe40007ffe0ff */
[----:B------:R-:W-:Y:S01]  /*30a0*/  IADD3 R3, PT, PT, R3, R6, RZ ;  /* 0x0000000603037210 */ /* 0x000fe20007ffe0ff */
[----:B------:R-:W-:Y:S06]  /*30b0*/  @!P0 EXIT ;  /* 0x000000000000894d */ /* 0x000fec0003800000 */
[----:B------:R-:W-:Y:S05]  /*30c0*/  BRA `(.L_x_10) ;  /* 0xffffffd8004c7947 */ /* 0x000fea000383ffff */
.L_x_7:
[C---:B------:R-:W-:Y:S02]  /*30d0*/  ISETP.GE.U32.AND P0, PT, R10.reuse, 0x8, PT ;  /* 0x000000080a00780c */ /* 0x040fe40003f06070 */
[----:B------:R-:W-:Y:S02]  /*30e0*/  LOP3.LUT R14, R10, 0x7, RZ, 0xc0, !PT ;  /* 0x000000070a0e7812 */ /* 0x000fe400078ec0ff */
[----:B------:R-:W-:Y:S02]  /*30f0*/  MOV R3, RZ ;  /* 0x000000ff00037202 */ /* 0x000fe40000000f00 */
[----:B------:R-:W-:-:S07]  /*3100*/  ISETP.NE.AND P1, PT, R14, RZ, PT ;  /* 0x000000ff0e00720c */ /* 0x000fce0003f25270 */
[----:B------:R-:W-:Y:S06]  /*3110*/  @!P0 BRA `(.L_x_11) ;  /* 0x0000000000688947 */ /* 0x000fec0003800000 */
[----:B--234-:R-:W0:Y:S01]  /*3120*/  LDC.64 R4, c[0x0][0x3a8] ;  /* 0x0000ea00ff047b82 */ /* 0x01ce220000000a00 */
[----:B------:R-:W-:Y:S01]  /*3130*/  IMAD R0, R2, UR6, RZ ;  /* 0x0000000602007c24 */ /* 0x000fe2000f8e02ff */
[----:B------:R-:W-:-:S03]  /*3140*/  LOP3.LUT R3, R10, 0x7ffffff8, RZ, 0xc0, !PT ;  /* 0x7ffffff80a037812 */ /* 0x000fc600078ec0ff */
[----:B------:R-:W-:Y:S01]  /*3150*/  IMAD R11, R0, R10, R13 ;  /* 0x0000000a000b7224 */ /* 0x000fe200078e020d */
[----:B------:R-:W-:-:S04]  /*3160*/  IADD3 R0, PT, PT, -R3, RZ, RZ ;  /* 0x000000ff03007210 */ /* 0x000fc80007ffe1ff */
[----:B------:R-:W-:-:S07]  /*3170*/  IADD3 R11, PT, PT, R11, UR4, RZ ;  /* 0x000000040b0b7c10 */ /* 0x000fce000fffe0ff */
.L_x_12:
[----:B0-----:R-:W-:Y:S01]  /*3180*/  IMAD.WIDE R18, R11, 0x4, R4 ;  /* 0x000000040b127825 */ /* 0x001fe200078e0204 */
[----:B------:R-:W-:Y:S02]  /*3190*/  IADD3 R0, PT, PT, R0, 0x8, RZ ;  /* 0x0000000800007810 */ /* 0x000fe40007ffe0ff */
[----:B------:R-:W-:Y:S02]  /*31a0*/  LEA R11, R2, R11, 0x3 ;  /* 0x0000000b020b7211 */ /* 0x000fe400078e18ff */
[----:B------:R-:W-:Y:S01]  /*31b0*/  ISETP.NE.AND P0, PT, R0, RZ, PT ;  /* 0x000000ff0000720c */ /* 0x000fe20003f05270 */
[C---:B------:R-:W-:Y:S01]  /*31c0*/  IMAD.WIDE R20, R2.reuse, 0x4, R18 ;  /* 0x0000000402147825 */ /* 0x040fe200078e0212 */
[----:B------:R0:W-:Y:S04]  /*31d0*/  STG.E desc[UR8][R18.64], RZ ;  /* 0x000000ff12007986 */ /* 0x0001e8000c101908 */
[----:B------:R0:W-:Y:S01]  /*31e0*/  STG.E desc[UR8][R20.64], RZ ;  /* 0x000000ff14007986 */ /* 0x0001e2000c101908 */
[----:B------:R-:W-:-:S05]  /*31f0*/  IMAD.WIDE R22, R2, 0x4, R20 ;  /* 0x0000000402167825 */ /* 0x000fca00078e0214 */
[----:B------:R0:W-:Y:S01]  /*3200*/  STG.E desc[UR8][R22.64], RZ ;  /* 0x000000ff16007986 */ /* 0x0001e2000c101908 */
[----:B-1----:R-:W-:-:S05]  /*3210*/  IMAD.WIDE R6, R2, 0x4, R22 ;  /* 0x0000000402067825 */ /* 0x002fca00078e0216 */
[----:B------:R0:W-:Y:S01]  /*3220*/  STG.E desc[UR8][R6.64], RZ ;  /* 0x000000ff06007986 */ /* 0x0001e2000c101908 */
[----:B------:R-:W-:-:S05]  /*3230*/  IMAD.WIDE R8, R2, 0x4, R6 ;  /* 0x0000000402087825 */ /* 0x000fca00078e0206 */
[----:B------:R0:W-:Y:S01]  /*3240*/  STG.E desc[UR8][R8.64], RZ ;  /* 0x000000ff08007986 */ /* 0x0001e2000c101908 */
[----:B------:R-:W-:-:S05]  /*3250*/  IMAD.WIDE R12, R2, 0x4, R8 ;  /* 0x00000004020c7825 */ /* 0x000fca00078e0208 */
[----:B------:R0:W-:Y:S01]  /*3260*/  STG.E desc[UR8][R12.64], RZ ;  /* 0x000000ff0c007986 */ /* 0x0001e2000c101908 */
[----:B------:R-:W-:-:S05]  /*3270*/  IMAD.WIDE R16, R2, 0x4, R12 ;  /* 0x0000000402107825 */ /* 0x000fca00078e020c */
[----:B------:R0:W-:Y:S01]  /*3280*/  STG.E desc[UR8][R16.64], RZ ;  /* 0x000000ff10007986 */ /* 0x0001e2000c101908 */
[----:B------:R-:W-:-:S05]  /*3290*/  IMAD.WIDE R24, R2, 0x4, R16 ;  /* 0x0000000402187825 */ /* 0x000fca00078e0210 */
[----:B------:R0:W-:Y:S01]  /*32a0*/  STG.E desc[UR8][R24.64], RZ ;  /* 0x000000ff18007986 */ /* 0x0001e2000c101908 */
[----:B------:R-:W-:Y:S05]  /*32b0*/  @P0 BRA `(.L_x_12) ;  /* 0xfffffffc00b00947 */ /* 0x000fea000383ffff */
.L_x_11:
[----:B------:R-:W-:Y:S05]  /*32c0*/  @!P1 EXIT ;  /* 0x000000000000994d */ /* 0x000fea0003800000 */
[----:B------:R-:W-:Y:S02]  /*32d0*/  ISETP.GE.U32.AND P0, PT, R14, 0x4, PT ;  /* 0x000000040e00780c */ /* 0x000fe40003f06070 */
[----:B------:R-:W-:-:S04]  /*32e0*/  LOP3.LUT R11, R10, 0x3, RZ, 0xc0, !PT ;  /* 0x000000030a0b7812 */ /* 0x000fc800078ec0ff */
[----:B------:R-:W-:-:S07]  /*32f0*/  ISETP.NE.AND P1, PT, R11, RZ, PT ;  /* 0x000000ff0b00720c */ /* 0x000fce0003f25270 */
[----:B------:R-:W-:Y:S06]  /*3300*/  @!P0 BRA `(.L_x_13) ;  /* 0x0000000000308947 */ /* 0x000fec0003800000 */
[----:B--234-:R-:W2:Y:S01]  /*3310*/  LDC.64 R4, c[0x0][0x3a8] ;  /* 0x0000ea00ff047b82 */ /* 0x01cea20000000a00 */
[----:B------:R-:W-:Y:S01]  /*3320*/  IMAD R0, R10, UR6, R3 ;  /* 0x000000060a007c24 */ /* 0x000fe2000f8e0203 */
[----:B------:R-:W-:-:S03]  /*3330*/  IADD3 R3, PT, PT, R3, 0x4, RZ ;  /* 0x0000000403037810 */ /* 0x000fc60007ffe0ff */
[----:B0-----:R-:W-:-:S04]  /*3340*/  IMAD R7, R0, R2, R15 ;  /* 0x0000000200077224 */ /* 0x001fc800078e020f */
[----:B--2---:R-:W-:-:S05]  /*3350*/  IMAD.WIDE R4, R7, 0x4, R4 ;  /* 0x0000000407047825 */ /* 0x004fca00078e0204 */
[----:B------:R0:W-:Y:S01]  /*3360*/  STG.E desc[UR8][R4.64], RZ ;  /* 0x000000ff04007986 */ /* 0x0001e2000c101908 */
[----:B-1----:R-:W-:-:S05]  /*3370*/  IMAD.WIDE R6, R2, 0x4, R4 ;  /* 0x0000000402067825 */ /* 0x002fca00078e0204 */
[----:B------:R0:W-:Y:S01]  /*3380*/  STG.E desc[UR8][R6.64], RZ ;  /* 0x000000ff06007986 */ /* 0x0001e2000c101908 */
[----:B------:R-:W-:-:S05]  /*3390*/  IMAD.WIDE R8, R2, 0x4, R6 ;  /* 0x0000000402087825 */ /* 0x000fca00078e0206 */
[----:B------:R0:W-:Y:S01]  /*33a0*/  STG.E desc[UR8][R8.64], RZ ;  /* 0x000000ff08007986 */ /* 0x0001e2000c101908 */
[----:B------:R-:W-:-:S05]  /*33b0*/  IMAD.WIDE R12, R2, 0x4, R8 ;  /* 0x00000004020c7825 */ /* 0x000fca00078e0208 */
[----:B------:R0:W-:Y:S02]  /*33c0*/  STG.E desc[UR8][R12.64], RZ ;  /* 0x000000ff0c007986 */ /* 0x0001e4000c101908 */
.L_x_13:
[----:B------:R-:W-:Y:S05]  /*33d0*/  @!P1 EXIT ;  /* 0x000000000000994d */ /* 0x000fea0003800000 */
[----:B------:R-:W-:Y:S02]  /*33e0*/  ISETP.NE.AND P0, PT, R11, 0x1, PT ;  /* 0x000000010b00780c */ /* 0x000fe40003f05270 */
[----:B------:R-:W-:-:S04]  /*33f0*/  LOP3.LUT R0, R10, 0x1, RZ, 0xc0, !PT ;  /* 0x000000010a007812 */ /* 0x000fc800078ec0ff */
[----:B------:R-:W-:-:S07]  /*3400*/  ISETP.NE.U32.AND P1, PT, R0, 0x1, PT ;  /* 0x000000010000780c */ /* 0x000fce0003f25070 */
[----:B------:R-:W-:Y:S06]  /*3410*/  @!P0 BRA `(.L_x_14) ;  /* 0x0000000000208947 */ /* 0x000fec0003800000 */
[----:B0-234-:R-:W0:Y:S01]  /*3420*/  LDC.64 R4, c[0x0][0x3a8] ;  /* 0x0000ea00ff047b82 */ /* 0x01de220000000a00 */
[----:B------:R-:W-:Y:S01]  /*3430*/  IMAD R0, R10, UR6, R3 ;  /* 0x000000060a007c24 */ /* 0x000fe2000f8e0203 */
[----:B------:R-:W-:-:S03]  /*3440*/  IADD3 R3, PT, PT, R3, 0x2, RZ ;  /* 0x0000000203037810 */ /* 0x000fc60007ffe0ff */
[----:B------:R-:W-:-:S04]  /*3450*/  IMAD R7, R0, R2, R15 ;  /* 0x0000000200077224 */ /* 0x000fc800078e020f */
[----:B0-----:R-:W-:-:S05]  /*3460*/  IMAD.WIDE R4, R7, 0x4, R4 ;  /* 0x0000000407047825 */ /* 0x001fca00078e0204 */
[----:B------:R0:W-:Y:S01]  /*3470*/  STG.E desc[UR8][R4.64], RZ ;  /* 0x000000ff04007986 */ /* 0x0001e2000c101908 */
[----:B-1----:R-:W-:-:S05]  /*3480*/  IMAD.WIDE R6, R2, 0x4, R4 ;  /* 0x0000000402067825 */ /* 0x002fca00078e0204 */
[----:B------:R0:W-:Y:S02]  /*3490*/  STG.E desc[UR8][R6.64], RZ ;  /* 0x000000ff06007986 */ /* 0x0001e4000c101908 */
.L_x_14:
[----:B------:R-:W-:Y:S05]  /*34a0*/  @P1 EXIT ;  /* 0x000000000000194d */ /* 0x000fea0003800000 */
[----:B0-234-:R-:W0:Y:S01]  /*34b0*/  LDC.64 R4, c[0x0][0x3a8] ;  /* 0x0000ea00ff047b82 */ /* 0x01de220000000a00 */
[----:B------:R-:W-:-:S04]  /*34c0*/  IMAD R3, R10, UR6, R3 ;  /* 0x000000060a037c24 */ /* 0x000fc8000f8e0203 */
[----:B------:R-:W-:-:S04]  /*34d0*/  IMAD R3, R3, R2, R15 ;  /* 0x0000000203037224 */ /* 0x000fc800078e020f */
[----:B0-----:R-:W-:-:S05]  /*34e0*/  IMAD.WIDE R2, R3, 0x4, R4 ;  /* 0x0000000403027825 */ /* 0x001fca00078e0204 */
[----:B------:R-:W-:Y:S01]  /*34f0*/  STG.E desc[UR8][R2.64], RZ ;  /* 0x000000ff02007986 */ /* 0x000fe2000c101908 */
[----:B------:R-:W-:Y:S05]  /*3500*/  EXIT ;  /* 0x000000000000794d */ /* 0x000fea0003800000 */
.L_x_15:
[----:B------:R-:W-:-:S00]  /*3510*/  BRA `(.L_x_15) ;  /* 0xfffffffc00fc7947 */ /* 0x000fc0000383ffff */
[----:B------:R-:W-:-:S00]  /*3520*/  NOP ;  /* 0x0000000000007918 */ /* 0x000fc00000000000 */
        /* <DEDUP_REMOVED lines=13> */
.L_x_16:


//--------------------- .nv.shared.reserved.0     --------------------------
	.section	.nv.shared.reserved.0,"aw",@nobits
	.weak		__nv_reservedSMEM_offset_0_alias
	.size		__nv_reservedSMEM_offset_0_alias, 0, 64
	.other		__nv_reservedSMEM_offset_0_alias,@"STO_CUDA_RESERVED_SHARED STV_DEFAULT"
__nv_reservedSMEM_offset_0_alias:
	.zero		0
	.zero		64


//--------------------- .nv.constant0._Z21selective_scan_kernelPKfS0_S0_S0_S0_Pfiiiiff --------------------------
	.section	.nv.constant0._Z21selective_scan_kernelPKfS0_S0_S0_S0_Pfiiiiff,"a",@progbits
	.sectionflags	@""
	.align	4
.nv.constant0._Z21selective_scan_kernelPKfS0_S0_S0_S0_Pfiiiiff:
	.zero		968


//--------------------- SYMBOLS --------------------------

	.type		.nv.reservedSmem.offset0,@object
	.size		.nv.reservedSmem.offset0,0x4
